// auto-generated by cutlass_sweep.gemm — config: {"arch": "sm_90", "cluster_m": 4, "cluster_n": 2, "dtype": "fp16", "dtype_b": "fp16", "layout": "nt", "stages": 6, "tile_k": 64, "tile_m": 128, "tile_n": 128}
#include "cutlass/cutlass.h"
#include "cutlass/gemm/collective/collective_builder.hpp"
#include "cutlass/gemm/device/gemm_universal_adapter.h"
#include "cutlass/gemm/kernel/gemm_universal.hpp"
#include "cutlass/epilogue/collective/collective_builder.hpp"

using ElemA = cutlass::half_t;
using ElemB = cutlass::half_t;
using ElemCD = cutlass::half_t;
using Acc  = float;
using TileShape    = cute::Shape<cute::_128, cute::_128, cute::_64>;
using ClusterShape = cute::Shape<cute::_4, cute::_2, cute::_1>;

using CollectiveEpilogue = typename cutlass::epilogue::collective::CollectiveBuilder<
    cutlass::arch::Sm90, cutlass::arch::OpClassTensorOp,
    TileShape, ClusterShape,
    cutlass::epilogue::collective::EpilogueTileAuto,
    Acc, Acc,
    ElemCD, cutlass::layout::RowMajor, 128 / cutlass::sizeof_bits<ElemCD>::value,
    ElemCD, cutlass::layout::RowMajor, 128 / cutlass::sizeof_bits<ElemCD>::value,
    cutlass::epilogue::collective::EpilogueScheduleAuto
  >::CollectiveOp;

using CollectiveMainloop = typename cutlass::gemm::collective::CollectiveBuilder<
    cutlass::arch::Sm90, cutlass::arch::OpClassTensorOp,
    ElemA, cutlass::layout::RowMajor, 128 / cutlass::sizeof_bits<ElemA>::value,
    ElemB, cutlass::layout::ColumnMajor, 128 / cutlass::sizeof_bits<ElemB>::value,
    Acc,
    TileShape, ClusterShape,
    cutlass::gemm::collective::StageCount<6>,
    cutlass::gemm::collective::KernelScheduleAuto
  >::CollectiveOp;

using GemmKernel = cutlass::gemm::kernel::GemmUniversal<
    cute::Shape<int,int,int,int>,
    CollectiveMainloop,
    CollectiveEpilogue
>;
using Gemm = cutlass::gemm::device::GemmUniversalAdapter<GemmKernel>;

// Force the device kernel symbol into the cubin without needing a host main.
auto* _anchor = &cutlass::device_kernel<GemmKernel>;


// ===== COMPILED SASS (sm_90a) =====

	.target	sm_90a

	.elftype	@"ET_EXEC"


//--------------------- .note.nv.tkinfo           --------------------------
	.section	.note.nv.tkinfo,"",@"SHT_NOTE"
	.sectionflags	@"SHF_NOTE_NV_TKINFO"
	.tkinfo
        /*0018*/ 	.word	0x00000002
        /*0030*/ 	.string	""
        /*0030*/ 	.string	"ptxas"
        /*0030*/ 	.string	"Cuda compilation tools, release 13.0, V13.0.88"
        /*0030*/ 	.string	"Build cuda_13.0.r13.0/compiler.36424714_0"
        /*0030*/ 	.string	"-arch sm_90a -m 64 "



//--------------------- .note.nv.cuinfo           --------------------------
	.section	.note.nv.cuinfo,"",@"SHT_NOTE"
	.sectionflags	@"SHF_NOTE_NV_CUINFO"
        /*0018*/ 	.short	0x0002
        /*001a*/ 	.short	0x005a
        /*001c*/ 	.short	0x0082
	.zero		2


//--------------------- .nv.info                  --------------------------
	.section	.nv.info,"",@"SHT_CUDA_INFO"
	.align	4


	//----- nvinfo : EIATTR_REGCOUNT
	.align		4
        /*0000*/ 	.byte	0x04, 0x2f
        /*0002*/ 	.short	(.L_15 - .L_14)
	.align		4
.L_14:
        /*0004*/ 	.word	index@(_ZN7cutlass13device_kernelINS_4gemm6kernel13GemmUniversalIN4cute5tupleIJiiiiEEENS1_10collective13CollectiveMmaINS1_34MainloopSm90TmaGmmaWarpSpecializedILi6ENS5_IJNS4_1CILi4EEENSA_ILi2EEENSA_ILi1EEEEEENS1_35KernelTmaWarpSpecializedCooperativeEEENS5_IJNSA_ILi128EEESH_NSA_ILi64EEEEEENS_6half_tENS5_IJlSD_lEEESK_SL_NS4_8TiledMMAINS4_8MMA_AtomIJNS4_4SM904GMMA26MMA_64x128x16_F32F16F16_SSILNSP_5MajorE0ELSR_0ELNSP_7ScaleInE1ELSS_1EEEEEENS4_6LayoutINS5_IJSC_SD_SD_EEENS5_IJSD_NSA_ILi0EEESX_EEEEENS5_IJNS4_10UnderscoreES10_S10_EEEEENS4_23SM90_TMA_LOAD_MULTICASTENS4_14ComposedLayoutINS4_7SwizzleILi3ELi4ELi3EEENS4_18smem_ptr_flag_bitsILi16EEENSV_INS5_IJNSA_ILi8EEESI_EEENS5_IJSI_SD_EEEEEEEvNS4_8identityES13_S1D_vS1E_EENS_8epilogue10collective6detail29Sm90TmaWarpSpecializedAdapterINS1H_15DefaultEpilogueISK_SL_SL_NS1G_6thread17LinearCombinationISK_Li1EffLNS1L_9ScaleType4KindE0ELNS_15FloatRoundStyleE2ESK_EENS1_15EpilogueDefaultEEEEEvvEEEEvNT_6ParamsE)
        /*0008*/ 	.word	0x000000a8


	//----- nvinfo : EIATTR_FRAME_SIZE
	.align		4
.L_15:
        /*000c*/ 	.byte	0x04, 0x11
        /*000e*/ 	.short	(.L_17 - .L_16)
	.align		4
.L_16:
        /*0010*/ 	.word	index@(_ZN7cutlass13device_kernelINS_4gemm6kernel13GemmUniversalIN4cute5tupleIJiiiiEEENS1_10collective13CollectiveMmaINS1_34MainloopSm90TmaGmmaWarpSpecializedILi6ENS5_IJNS4_1CILi4EEENSA_ILi2EEENSA_ILi1EEEEEENS1_35KernelTmaWarpSpecializedCooperativeEEENS5_IJNSA_ILi128EEESH_NSA_ILi64EEEEEENS_6half_tENS5_IJlSD_lEEESK_SL_NS4_8TiledMMAINS4_8MMA_AtomIJNS4_4SM904GMMA26MMA_64x128x16_F32F16F16_SSILNSP_5MajorE0ELSR_0ELNSP_7ScaleInE1ELSS_1EEEEEENS4_6LayoutINS5_IJSC_SD_SD_EEENS5_IJSD_NSA_ILi0EEESX_EEEEENS5_IJNS4_10UnderscoreES10_S10_EEEEENS4_23SM90_TMA_LOAD_MULTICASTENS4_14ComposedLayoutINS4_7SwizzleILi3ELi4ELi3EEENS4_18smem_ptr_flag_bitsILi16EEENSV_INS5_IJNSA_ILi8EEESI_EEENS5_IJSI_SD_EEEEEEEvNS4_8identityES13_S1D_vS1E_EENS_8epilogue10collective6detail29Sm90TmaWarpSpecializedAdapterINS1H_15DefaultEpilogueISK_SL_SL_NS1G_6thread17LinearCombinationISK_Li1EffLNS1L_9ScaleType4KindE0ELNS_15FloatRoundStyleE2ESK_EENS1_15EpilogueDefaultEEEEEvvEEEEvNT_6ParamsE)
        /*0014*/ 	.word	0x00000000


	//----- nvinfo : EIATTR_MIN_STACK_SIZE
	.align		4
.L_17:
        /*0018*/ 	.byte	0x04, 0x12
        /*001a*/ 	.short	(.L_19 - .L_18)
	.align		4
.L_18:
        /*001c*/ 	.word	index@(_ZN7cutlass13device_kernelINS_4gemm6kernel13GemmUniversalIN4cute5tupleIJiiiiEEENS1_10collective13CollectiveMmaINS1_34MainloopSm90TmaGmmaWarpSpecializedILi6ENS5_IJNS4_1CILi4EEENSA_ILi2EEENSA_ILi1EEEEEENS1_35KernelTmaWarpSpecializedCooperativeEEENS5_IJNSA_ILi128EEESH_NSA_ILi64EEEEEENS_6half_tENS5_IJlSD_lEEESK_SL_NS4_8TiledMMAINS4_8MMA_AtomIJNS4_4SM904GMMA26MMA_64x128x16_F32F16F16_SSILNSP_5MajorE0ELSR_0ELNSP_7ScaleInE1ELSS_1EEEEEENS4_6LayoutINS5_IJSC_SD_SD_EEENS5_IJSD_NSA_ILi0EEESX_EEEEENS5_IJNS4_10UnderscoreES10_S10_EEEEENS4_23SM90_TMA_LOAD_MULTICASTENS4_14ComposedLayoutINS4_7SwizzleILi3ELi4ELi3EEENS4_18smem_ptr_flag_bitsILi16EEENSV_INS5_IJNSA_ILi8EEESI_EEENS5_IJSI_SD_EEEEEEEvNS4_8identityES13_S1D_vS1E_EENS_8epilogue10collective6detail29Sm90TmaWarpSpecializedAdapterINS1H_15DefaultEpilogueISK_SL_SL_NS1G_6thread17LinearCombinationISK_Li1EffLNS1L_9ScaleType4KindE0ELNS_15FloatRoundStyleE2ESK_EENS1_15EpilogueDefaultEEEEEvvEEEEvNT_6ParamsE)
        /*0020*/ 	.word	0x00000000
.L_19:


//--------------------- .nv.compat                --------------------------
	.section	.nv.compat,"",@"SHT_CUDA_COMPAT_INFO"
	.align	4
        /*0000*/ 	.byte	0x02, 0x09, 0x01, 0x00, 0x02, 0x02, 0x04, 0x00, 0x02, 0x05, 0x05, 0x00, 0x03, 0x07, 0x01, 0x01
        /*0010*/ 	.byte	0x02, 0x03, 0x01, 0x00, 0x02, 0x06, 0x01, 0x00, 0x04, 0x0b, 0x08, 0x00, 0x00, 0x00, 0x00, 0x00
        /*0020*/ 	.byte	0x00, 0x00, 0x00, 0x00


//--------------------- .nv.info._ZN7cutlass13device_kernelINS_4gemm6kernel13GemmUniversalIN4cute5tupleIJiiiiEEENS1_10collective13CollectiveMmaINS1_34MainloopSm90TmaGmmaWarpSpecializedILi6ENS5_IJNS4_1CILi4EEENSA_ILi2EEENSA_ILi1EEEEEENS1_35KernelTmaWarpSpecializedCooperativeEEENS5_IJNSA_ILi128EEESH_NSA_ILi64EEEEEENS_6half_tENS5_IJlSD_lEEESK_SL_NS4_8TiledMMAINS4_8MMA_AtomIJNS4_4SM904GMMA26MMA_64x128x16_F32F16F16_SSILNSP_5MajorE0ELSR_0ELNSP_7ScaleInE1ELSS_1EEEEEENS4_6LayoutINS5_IJSC_SD_SD_EEENS5_IJSD_NSA_ILi0EEESX_EEEEENS5_IJNS4_10UnderscoreES10_S10_EEEEENS4_23SM90_TMA_LOAD_MULTICASTENS4_14ComposedLayoutINS4_7SwizzleILi3ELi4ELi3EEENS4_18smem_ptr_flag_bitsILi16EEENSV_INS5_IJNSA_ILi8EEESI_EEENS5_IJSI_SD_EEEEEEEvNS4_8identityES13_S1D_vS1E_EENS_8epilogue10collective6detail29Sm90TmaWarpSpecializedAdapterINS1H_15DefaultEpilogueISK_SL_SL_NS1G_6thread17LinearCombinationISK_Li1EffLNS1L_9ScaleType4KindE0ELNS_15FloatRoundStyleE2ESK_EENS1_15EpilogueDefaultEEEEEvvEEEEvNT_6ParamsE --------------------------
	.section	.nv.info._ZN7cutlass13device_kernelINS_4gemm6kernel13GemmUniversalIN4cute5tupleIJiiiiEEENS1_10collective13CollectiveMmaINS1_34MainloopSm90TmaGmmaWarpSpecializedILi6ENS5_IJNS4_1CILi4EEENSA_ILi2EEENSA_ILi1EEEEEENS1_35KernelTmaWarpSpecializedCooperativeEEENS5_IJNSA_ILi128EEESH_NSA_ILi64EEEEEENS_6half_tENS5_IJlSD_lEEESK_SL_NS4_8TiledMMAINS4_8MMA_AtomIJNS4_4SM904GMMA26MMA_64x128x16_F32F16F16_SSILNSP_5MajorE0ELSR_0ELNSP_7ScaleInE1ELSS_1EEEEEENS4_6LayoutINS5_IJSC_SD_SD_EEENS5_IJSD_NSA_ILi0EEESX_EEEEENS5_IJNS4_10UnderscoreES10_S10_EEEEENS4_23SM90_TMA_LOAD_MULTICASTENS4_14ComposedLayoutINS4_7SwizzleILi3ELi4ELi3EEENS4_18smem_ptr_flag_bitsILi16EEENSV_INS5_IJNSA_ILi8EEESI_EEENS5_IJSI_SD_EEEEEEEvNS4_8identityES13_S1D_vS1E_EENS_8epilogue10collective6detail29Sm90TmaWarpSpecializedAdapterINS1H_15DefaultEpilogueISK_SL_SL_NS1G_6thread17LinearCombinationISK_Li1EffLNS1L_9ScaleType4KindE0ELNS_15FloatRoundStyleE2ESK_EENS1_15EpilogueDefaultEEEEEvvEEEEvNT_6ParamsE,"",@"SHT_CUDA_INFO"
	.sectionflags	@""
	.align	4


	//----- nvinfo : EIATTR_CUDA_API_VERSION
	.align		4
        /*0000*/ 	.byte	0x04, 0x37
        /*0002*/ 	.short	(.L_21 - .L_20)
.L_20:
        /*0004*/ 	.word	0x00000082


	//----- nvinfo : EIATTR_KPARAM_INFO
	.align		4
.L_21:
        /*0008*/ 	.byte	0x04, 0x17
        /*000a*/ 	.short	(.L_23 - .L_22)
.L_22:
        /*000c*/ 	.word	0x00000000
        /*0010*/ 	.short	0x0000
        /*0012*/ 	.short	0x0070
        /*0014*/ 	.byte	0x00, 0xf0, 0x01, 0x10


	//----- nvinfo : EIATTR_SPARSE_MMA_MASK
	.align		4
.L_23:
        /*0018*/ 	.byte	0x03, 0x50
        /*001a*/ 	.short	0x0000


	//----- nvinfo : EIATTR_MAXREG_COUNT
	.align		4
        /*001c*/ 	.byte	0x03, 0x1b
        /*001e*/ 	.short	0x00a8


	//----- nvinfo : EIATTR_NUM_BARRIERS
	.align		4
        /*0020*/ 	.byte	0x02, 0x4c
        /*0022*/ 	.byte	0x01
	.zero		1


	//----- nvinfo : EIATTR_EXTERNS
	.align		4
        /*0024*/ 	.byte	0x04, 0x0f
        /*0026*/ 	.short	(.L_25 - .L_24)


	//   ....[0]....
	.align		4
.L_24:
        /*0028*/ 	.word	index@(__assertfail)


	//----- nvinfo : EIATTR_MERCURY_ISA_VERSION
	.align		4
.L_25:
        /*002c*/ 	.byte	0x03, 0x5f
        /*002e*/ 	.short	0x0101


	//----- nvinfo : EIATTR_INT_WARP_WIDE_INSTR_OFFSETS
	.align		4
        /*0030*/ 	.byte	0x04, 0x31
        /*0032*/ 	.short	(.L_27 - .L_26)


	//   ....[0]....
.L_26:
        /*0034*/ 	.word	0x00000520


	//   ....[1]....
        /*0038*/ 	.word	0x00000540


	//   ....[2]....
        /*003c*/ 	.word	0x000006f0


	//   ....[3]....
        /*0040*/ 	.word	0x00001f60


	//----- nvinfo : EIATTR_COOP_GROUP_MASK_REGIDS
	.align		4
.L_27:
        /*0044*/ 	.byte	0x04, 0x29
        /*0046*/ 	.short	(.L_29 - .L_28)


	//   ....[0]....
.L_28:
        /*0048*/ 	.word	0xffffffff


	//   ....[1]....
        /*004c*/ 	.word	0xffffffff


	//   ....[2]....
        /*0050*/ 	.word	0xffffffff


	//   ....[3]....
        /*0054*/ 	.word	0xffffffff


	//   ....[4]....
        /*0058*/ 	.word	0xffffffff


	//   ....[5]....
        /*005c*/ 	.word	0xffffffff


	//----- nvinfo : EIATTR_COOP_GROUP_INSTR_OFFSETS
	.align		4
.L_29:
        /*0060*/ 	.byte	0x04, 0x28
        /*0062*/ 	.short	(.L_31 - .L_30)


	//   ....[0]....
.L_30:
        /*0064*/ 	.word	0x00000060


	//   ....[1]....
        /*0068*/ 	.word	0x00000070


	//   ....[2]....
        /*006c*/ 	.word	0x00000130


	//   ....[3]....
        /*0070*/ 	.word	0x00000340


	//   ....[4]....
        /*0074*/ 	.word	0x00000860


	//   ....[5]....
        /*0078*/ 	.word	0x000014e0


	//----- nvinfo : EIATTR_REG_RECONFIG
	.align		4
.L_31:
        /*007c*/ 	.byte	0x01, 0x54
	.zero		2


	//----- nvinfo : EIATTR_SYSCALL_OFFSETS
	.align		4
        /*0080*/ 	.byte	0x04, 0x46
        /*0082*/ 	.short	(.L_33 - .L_32)


	//   ....[0]....
.L_32:
        /*0084*/ 	.word	0x000016d0


	//----- nvinfo : EIATTR_MBARRIER_INSTR_OFFSETS
	.align		4
.L_33:
        /*0088*/ 	.byte	0x04, 0x39
        /*008a*/ 	.short	(.L_35 - .L_34)


	//   ....[0]....
.L_34:
        /*008c*/ 	.word	0x00000250
        /*0090*/ 	.word	0x000000ff
        /*0094*/ 	.word	0x00000000
        /*0098*/ 	.short	0x0100
        /*009a*/ 	.byte	0x08
	.zero		1


	//   ....[1]....
        /*009c*/ 	.word	0x00000260
        /*00a0*/ 	.word	0x000000ff
        /*00a4*/ 	.word	0x00000030
        /*00a8*/ 	.short	0x0100
        /*00aa*/ 	.byte	0x08
	.zero		1


	//   ....[2]....
        /*00ac*/ 	.word	0x00000270
        /*00b0*/ 	.word	0x000000ff
        /*00b4*/ 	.word	0x00000008
        /*00b8*/ 	.short	0x0100
        /*00ba*/ 	.byte	0x08
	.zero		1


	//   ....[3]....
        /*00bc*/ 	.word	0x00000280
        /*00c0*/ 	.word	0x000000ff
        /*00c4*/ 	.word	0x00000038
        /*00c8*/ 	.short	0x0100
        /*00ca*/ 	.byte	0x08
	.zero		1


	//   ....[4]....
        /*00cc*/ 	.word	0x00000290
        /*00d0*/ 	.word	0x000000ff
        /*00d4*/ 	.word	0x00000010
        /*00d8*/ 	.short	0x0100
        /*00da*/ 	.byte	0x08
	.zero		1


	//   ....[5]....
        /*00dc*/ 	.word	0x000002a0
        /*00e0*/ 	.word	0x000000ff
        /*00e4*/ 	.word	0x00000040
        /*00e8*/ 	.short	0x0100
        /*00ea*/ 	.byte	0x08
	.zero		1


	//   ....[6]....
        /*00ec*/ 	.word	0x000002b0
        /*00f0*/ 	.word	0x000000ff
        /*00f4*/ 	.word	0x00000018
        /*00f8*/ 	.short	0x0100
        /*00fa*/ 	.byte	0x08
	.zero		1


	//   ....[7]....
        /*00fc*/ 	.word	0x000002c0
        /*0100*/ 	.word	0x000000ff
        /*0104*/ 	.word	0x00000048
        /*0108*/ 	.short	0x0100
        /*010a*/ 	.byte	0x08
	.zero		1


	//   ....[8]....
        /*010c*/ 	.word	0x000002d0
        /*0110*/ 	.word	0x000000ff
        /*0114*/ 	.word	0x00000020
        /*0118*/ 	.short	0x0100
        /*011a*/ 	.byte	0x08
	.zero		1


	//   ....[9]....
        /*011c*/ 	.word	0x000002e0
        /*0120*/ 	.word	0x000000ff
        /*0124*/ 	.word	0x00000050
        /*0128*/ 	.short	0x0100
        /*012a*/ 	.byte	0x08
	.zero		1


	//   ....[10]....
        /*012c*/ 	.word	0x000002f0
        /*0130*/ 	.word	0x000000ff
        /*0134*/ 	.word	0x00000028
        /*0138*/ 	.short	0x0100
        /*013a*/ 	.byte	0x08
	.zero		1


	//   ....[11]....
        /*013c*/ 	.word	0x00000300
        /*0140*/ 	.word	0x000000ff
        /*0144*/ 	.word	0x00000058
        /*0148*/ 	.short	0x0100
        /*014a*/ 	.byte	0x08
	.zero		1


	//   ....[12]....
        /*014c*/ 	.word	0x00000770
        /*0150*/ 	.word	0x000000ff
        /*0154*/ 	.word	0x00000070
        /*0158*/ 	.short	0x0100
        /*015a*/ 	.byte	0x06
	.zero		1


	//   ....[13]....
        /*015c*/ 	.word	0x00000810
        /*0160*/ 	.word	0x000000ff
        /*0164*/ 	.word	0x00000078
        /*0168*/ 	.short	0x0100
        /*016a*/ 	.byte	0x06
	.zero		1


	//   ....[14]....
        /*016c*/ 	.word	0x00001790
        /*0170*/ 	.word	0x00000003
        /*0174*/ 	.word	0x00000000
        /*0178*/ 	.short	0x010a
        /*017a*/ 	.byte	0x3f
	.zero		1


	//   ....[15]....
        /*017c*/ 	.word	0x000017f0
        /*0180*/ 	.word	0x00000003
        /*0184*/ 	.word	0x00000000
        /*0188*/ 	.short	0x010a
        /*018a*/ 	.byte	0x3f
	.zero		1


	//   ....[16]....
        /*018c*/ 	.word	0x00001b70
        /*0190*/ 	.word	0x00000005
        /*0194*/ 	.word	0x00000000
        /*0198*/ 	.short	0x010a
        /*019a*/ 	.byte	0x3f
	.zero		1


	//   ....[17]....
        /*019c*/ 	.word	0x00001bb0
        /*01a0*/ 	.word	0x00000005
        /*01a4*/ 	.word	0x00000000
        /*01a8*/ 	.short	0x010a
        /*01aa*/ 	.byte	0x3f
	.zero		1


	//   ....[18]....
        /*01ac*/ 	.word	0x00001e10
        /*01b0*/ 	.word	0x00000004
        /*01b4*/ 	.word	0x00000000
        /*01b8*/ 	.short	0x0101
        /*01ba*/ 	.byte	0x3f
	.zero		1


	//   ....[19]....
        /*01bc*/ 	.word	0x00002000
        /*01c0*/ 	.word	0x00000000
        /*01c4*/ 	.word	0x00000000
        /*01c8*/ 	.short	0x0101
        /*01ca*/ 	.byte	0x3f
	.zero		1


	//   ....[20]....
        /*01cc*/ 	.word	0x00007240
        /*01d0*/ 	.word	0x00000015
        /*01d4*/ 	.word	0x00000030
        /*01d8*/ 	.short	0x010a
        /*01da*/ 	.byte	0x3f
	.zero		1


	//   ....[21]....
        /*01dc*/ 	.word	0x00007610
        /*01e0*/ 	.word	0x00000006
        /*01e4*/ 	.word	0x00000078
        /*01e8*/ 	.short	0x0101
        /*01ea*/ 	.byte	0x3f
	.zero		1


	//   ....[22]....
        /*01ec*/ 	.word	0x00007d40
        /*01f0*/ 	.word	0x00000007
        /*01f4*/ 	.word	0x00000000
        /*01f8*/ 	.short	0x010a
        /*01fa*/ 	.byte	0x3f
	.zero		1


	//   ....[23]....
        /*01fc*/ 	.word	0x00007dc0
        /*0200*/ 	.word	0x00000008
        /*0204*/ 	.word	0x00000000
        /*0208*/ 	.short	0x010a
        /*020a*/ 	.byte	0x3f
	.zero		1


	//   ....[24]....
        /*020c*/ 	.word	0x00007e50
        /*0210*/ 	.word	0x00000009
        /*0214*/ 	.word	0x00000000
        /*0218*/ 	.short	0x010a
        /*021a*/ 	.byte	0x3f
	.zero		1


	//   ....[25]....
        /*021c*/ 	.word	0x00007ee0
        /*0220*/ 	.word	0x00000008
        /*0224*/ 	.word	0x00000000
        /*0228*/ 	.short	0x010a
        /*022a*/ 	.byte	0x3f
	.zero		1


	//   ....[26]....
        /*022c*/ 	.word	0x00007f70
        /*0230*/ 	.word	0x0000000b
        /*0234*/ 	.word	0x00000000
        /*0238*/ 	.short	0x010a
        /*023a*/ 	.byte	0x3f
	.zero		1


	//   ....[27]....
        /*023c*/ 	.word	0x00008000
        /*0240*/ 	.word	0x00000003
        /*0244*/ 	.word	0x00000000
        /*0248*/ 	.short	0x010a
        /*024a*/ 	.byte	0x3f
	.zero		1


	//   ....[28]....
        /*024c*/ 	.word	0x00008060
        /*0250*/ 	.word	0x00000003
        /*0254*/ 	.word	0x00000000
        /*0258*/ 	.short	0x010a
        /*025a*/ 	.byte	0x3f
	.zero		1


	//   ....[29]....
        /*025c*/ 	.word	0x000080b0
        /*0260*/ 	.word	0x00000005
        /*0264*/ 	.word	0x00000000
        /*0268*/ 	.short	0x010a
        /*026a*/ 	.byte	0x3f
	.zero		1


	//   ....[30]....
        /*026c*/ 	.word	0x00008180
        /*0270*/ 	.word	0x00000015
        /*0274*/ 	.word	0x00000030
        /*0278*/ 	.short	0x010a
        /*027a*/ 	.byte	0x3f
	.zero		1


	//   ....[31]....
        /*027c*/ 	.word	0x00008250
        /*0280*/ 	.word	0x00000007
        /*0284*/ 	.word	0x00000000
        /*0288*/ 	.short	0x010a
        /*028a*/ 	.byte	0x3f
	.zero		1


	//   ....[32]....
        /*028c*/ 	.word	0x000082a0
        /*0290*/ 	.word	0x00000008
        /*0294*/ 	.word	0x00000000
        /*0298*/ 	.short	0x010a
        /*029a*/ 	.byte	0x3f
	.zero		1


	//   ....[33]....
        /*029c*/ 	.word	0x000082f0
        /*02a0*/ 	.word	0x00000009
        /*02a4*/ 	.word	0x00000000
        /*02a8*/ 	.short	0x010a
        /*02aa*/ 	.byte	0x3f
	.zero		1


	//   ....[34]....
        /*02ac*/ 	.word	0x00008340
        /*02b0*/ 	.word	0x00000008
        /*02b4*/ 	.word	0x00000000
        /*02b8*/ 	.short	0x010a
        /*02ba*/ 	.byte	0x3f
	.zero		1


	//   ....[35]....
        /*02bc*/ 	.word	0x00008390
        /*02c0*/ 	.word	0x0000000b
        /*02c4*/ 	.word	0x00000000
        /*02c8*/ 	.short	0x010a
        /*02ca*/ 	.byte	0x3f
	.zero		1


	//----- nvinfo : EIATTR_NUM_MBARRIERS
	.align		4
.L_35:
        /*02cc*/ 	.byte	0x03, 0x38
        /*02ce*/ 	.short	0x000e


	//----- nvinfo : EIATTR_EXIT_INSTR_OFFSETS
	.align		4
        /*02d0*/ 	.byte	0x04, 0x1c
        /*02d2*/ 	.short	(.L_37 - .L_36)


	//   ....[0]....
.L_36:
        /*02d4*/ 	.word	0x00000a30


	//   ....[1]....
        /*02d8*/ 	.word	0x00001240


	//   ....[2]....
        /*02dc*/ 	.word	0x000068b0


	//   ....[3]....
        /*02e0*/ 	.word	0x00006e10


	//   ....[4]....
        /*02e4*/ 	.word	0x00008050


	//----- nvinfo : EIATTR_MAX_THREADS
	.align		4
.L_37:
        /*02e8*/ 	.byte	0x04, 0x05
        /*02ea*/ 	.short	(.L_39 - .L_38)
.L_38:
        /*02ec*/ 	.word	0x00000180
        /*02f0*/ 	.word	0x00000001
        /*02f4*/ 	.word	0x00000001


	//----- nvinfo : EIATTR_CRS_STACK_SIZE
	.align		4
.L_39:
        /*02f8*/ 	.byte	0x04, 0x1e
        /*02fa*/ 	.short	(.L_41 - .L_40)
.L_40:
        /*02fc*/ 	.word	0x00000000


	//----- nvinfo : EIATTR_CBANK_PARAM_SIZE
	.align		4
.L_41:
        /*0300*/ 	.byte	0x03, 0x19
        /*0302*/ 	.short	0x0470


	//----- nvinfo : EIATTR_PARAM_CBANK
	.align		4
        /*0304*/ 	.byte	0x04, 0x0a
        /*0306*/ 	.short	(.L_43 - .L_42)
	.align		4
.L_42:
        /*0308*/ 	.word	index@(.nv.constant0._ZN7cutlass13device_kernelINS_4gemm6kernel13GemmUniversalIN4cute5tupleIJiiiiEEENS1_10collective13CollectiveMmaINS1_34MainloopSm90TmaGmmaWarpSpecializedILi6ENS5_IJNS4_1CILi4EEENSA_ILi2EEENSA_ILi1EEEEEENS1_35KernelTmaWarpSpecializedCooperativeEEENS5_IJNSA_ILi128EEESH_NSA_ILi64EEEEEENS_6half_tENS5_IJlSD_lEEESK_SL_NS4_8TiledMMAINS4_8MMA_AtomIJNS4_4SM904GMMA26MMA_64x128x16_F32F16F16_SSILNSP_5MajorE0ELSR_0ELNSP_7ScaleInE1ELSS_1EEEEEENS4_6LayoutINS5_IJSC_SD_SD_EEENS5_IJSD_NSA_ILi0EEESX_EEEEENS5_IJNS4_10UnderscoreES10_S10_EEEEENS4_23SM90_TMA_LOAD_MULTICASTENS4_14ComposedLayoutINS4_7SwizzleILi3ELi4ELi3EEENS4_18smem_ptr_flag_bitsILi16EEENSV_INS5_IJNSA_ILi8EEESI_EEENS5_IJSI_SD_EEEEEEEvNS4_8identityES13_S1D_vS1E_EENS_8epilogue10collective6detail29Sm90TmaWarpSpecializedAdapterINS1H_15DefaultEpilogueISK_SL_SL_NS1G_6thread17LinearCombinationISK_Li1EffLNS1L_9ScaleType4KindE0ELNS_15FloatRoundStyleE2ESK_EENS1_15EpilogueDefaultEEEEEvvEEEEvNT_6ParamsE)
        /*030c*/ 	.short	0x0210
        /*030e*/ 	.short	0x0470


	//----- nvinfo : EIATTR_SW_WAR
	.align		4
.L_43:
        /*0310*/ 	.byte	0x04, 0x36
        /*0312*/ 	.short	(.L_45 - .L_44)
.L_44:
        /*0314*/ 	.word	0x00000008
.L_45:


//--------------------- .nv.callgraph             --------------------------
	.section	.nv.callgraph,"",@"SHT_CUDA_CALLGRAPH"
	.align	4
	.sectionentsize	8
	.align		4
        /*0000*/ 	.word	0x00000000
	.align		4
        /*0004*/ 	.word	0xffffffff
	.align		4
        /*0008*/ 	.word	index@(_ZN7cutlass13device_kernelINS_4gemm6kernel13GemmUniversalIN4cute5tupleIJiiiiEEENS1_10collective13CollectiveMmaINS1_34MainloopSm90TmaGmmaWarpSpecializedILi6ENS5_IJNS4_1CILi4EEENSA_ILi2EEENSA_ILi1EEEEEENS1_35KernelTmaWarpSpecializedCooperativeEEENS5_IJNSA_ILi128EEESH_NSA_ILi64EEEEEENS_6half_tENS5_IJlSD_lEEESK_SL_NS4_8TiledMMAINS4_8MMA_AtomIJNS4_4SM904GMMA26MMA_64x128x16_F32F16F16_SSILNSP_5MajorE0ELSR_0ELNSP_7ScaleInE1ELSS_1EEEEEENS4_6LayoutINS5_IJSC_SD_SD_EEENS5_IJSD_NSA_ILi0EEESX_EEEEENS5_IJNS4_10UnderscoreES10_S10_EEEEENS4_23SM90_TMA_LOAD_MULTICASTENS4_14ComposedLayoutINS4_7SwizzleILi3ELi4ELi3EEENS4_18smem_ptr_flag_bitsILi16EEENSV_INS5_IJNSA_ILi8EEESI_EEENS5_IJSI_SD_EEEEEEEvNS4_8identityES13_S1D_vS1E_EENS_8epilogue10collective6detail29Sm90TmaWarpSpecializedAdapterINS1H_15DefaultEpilogueISK_SL_SL_NS1G_6thread17LinearCombinationISK_Li1EffLNS1L_9ScaleType4KindE0ELNS_15FloatRoundStyleE2ESK_EENS1_15EpilogueDefaultEEEEEvvEEEEvNT_6ParamsE)
	.align		4
        /*000c*/ 	.word	index@(__assertfail)
	.align		4
        /*0010*/ 	.word	0x00000000
	.align		4
        /*0014*/ 	.word	0xfffffffe
	.align		4
        /*0018*/ 	.word	0x00000000
	.align		4
        /*001c*/ 	.word	0xfffffffd
	.align		4
        /*0020*/ 	.word	0x00000000
	.align		4
        /*0024*/ 	.word	0xfffffffc


//--------------------- .nv.constant4             --------------------------
	.section	.nv.constant4,"a",@progbits
	.align	8
	.align		8
.nv.constant4:
        /*0000*/ 	.dword	__assertfail
	.align		8
        /*0008*/ 	.dword	__unnamed_1
	.align		8
        /*0010*/ 	.dword	_ZN40_INTERNAL_c8748aaa_4_k_cu_a7cf2c23_237174cuda3std3__45__cpo5beginE
	.align		8
        /*0018*/ 	.dword	_ZN40_INTERNAL_c8748aaa_4_k_cu_a7cf2c23_237174cuda3std3__45__cpo3endE
	.align		8
        /*0020*/ 	.dword	_ZN40_INTERNAL_c8748aaa_4_k_cu_a7cf2c23_237174cuda3std3__45__cpo6cbeginE
	.align		8
        /*0028*/ 	.dword	_ZN40_INTERNAL_c8748aaa_4_k_cu_a7cf2c23_237174cuda3std3__45__cpo4cendE
	.align		8
        /*0030*/ 	.dword	_ZN40_INTERNAL_c8748aaa_4_k_cu_a7cf2c23_237174cuda3std3__442_GLOBAL__N__c8748aaa_4_k_cu_a7cf2c23_237176ignoreE
	.align		8
        /*0038*/ 	.dword	_ZN40_INTERNAL_c8748aaa_4_k_cu_a7cf2c23_237174cuda3std3__419piecewise_constructE
	.align		8
        /*0040*/ 	.dword	_ZN40_INTERNAL_c8748aaa_4_k_cu_a7cf2c23_237174cuda3std3__48in_placeE
	.align		8
        /*0048*/ 	.dword	_ZN40_INTERNAL_c8748aaa_4_k_cu_a7cf2c23_237174cuda3std6ranges3__45__cpo4swapE
	.align		8
        /*0050*/ 	.dword	_ZN40_INTERNAL_c8748aaa_4_k_cu_a7cf2c23_237174cuda3std6ranges3__45__cpo9iter_moveE
	.align		8
        /*0058*/ 	.dword	_ZN40_INTERNAL_c8748aaa_4_k_cu_a7cf2c23_237174cute7productE
	.align		8
        /*0060*/ 	.dword	_ZN40_INTERNAL_c8748aaa_4_k_cu_a7cf2c23_237174cute1_E
	.align		8
        /*0068*/ 	.dword	$str$22
	.align		8
        /*0070*/ 	.dword	$str$23


//--------------------- .text._ZN7cutlass13device_kernelINS_4gemm6kernel13GemmUniversalIN4cute5tupleIJiiiiEEENS1_10collective13CollectiveMmaINS1_34MainloopSm90TmaGmmaWarpSpecializedILi6ENS5_IJNS4_1CILi4EEENSA_ILi2EEENSA_ILi1EEEEEENS1_35KernelTmaWarpSpecializedCooperativeEEENS5_IJNSA_ILi128EEESH_NSA_ILi64EEEEEENS_6half_tENS5_IJlSD_lEEESK_SL_NS4_8TiledMMAINS4_8MMA_AtomIJNS4_4SM904GMMA26MMA_64x128x16_F32F16F16_SSILNSP_5MajorE0ELSR_0ELNSP_7ScaleInE1ELSS_1EEEEEENS4_6LayoutINS5_IJSC_SD_SD_EEENS5_IJSD_NSA_ILi0EEESX_EEEEENS5_IJNS4_10UnderscoreES10_S10_EEEEENS4_23SM90_TMA_LOAD_MULTICASTENS4_14ComposedLayoutINS4_7SwizzleILi3ELi4ELi3EEENS4_18smem_ptr_flag_bitsILi16EEENSV_INS5_IJNSA_ILi8EEESI_EEENS5_IJSI_SD_EEEEEEEvNS4_8identityES13_S1D_vS1E_EENS_8epilogue10collective6detail29Sm90TmaWarpSpecializedAdapterINS1H_15DefaultEpilogueISK_SL_SL_NS1G_6thread17LinearCombinationISK_Li1EffLNS1L_9ScaleType4KindE0ELNS_15FloatRoundStyleE2ESK_EENS1_15EpilogueDefaultEEEEEvvEEEEvNT_6ParamsE --------------------------
	.section	.text._ZN7cutlass13device_kernelINS_4gemm6kernel13GemmUniversalIN4cute5tupleIJiiiiEEENS1_10collective13CollectiveMmaINS1_34MainloopSm90TmaGmmaWarpSpecializedILi6ENS5_IJNS4_1CILi4EEENSA_ILi2EEENSA_ILi1EEEEEENS1_35KernelTmaWarpSpecializedCooperativeEEENS5_IJNSA_ILi128EEESH_NSA_ILi64EEEEEENS_6half_tENS5_IJlSD_lEEESK_SL_NS4_8TiledMMAINS4_8MMA_AtomIJNS4_4SM904GMMA26MMA_64x128x16_F32F16F16_SSILNSP_5MajorE0ELSR_0ELNSP_7ScaleInE1ELSS_1EEEEEENS4_6LayoutINS5_IJSC_SD_SD_EEENS5_IJSD_NSA_ILi0EEESX_EEEEENS5_IJNS4_10UnderscoreES10_S10_EEEEENS4_23SM90_TMA_LOAD_MULTICASTENS4_14ComposedLayoutINS4_7SwizzleILi3ELi4ELi3EEENS4_18smem_ptr_flag_bitsILi16EEENSV_INS5_IJNSA_ILi8EEESI_EEENS5_IJSI_SD_EEEEEEEvNS4_8identityES13_S1D_vS1E_EENS_8epilogue10collective6detail29Sm90TmaWarpSpecializedAdapterINS1H_15DefaultEpilogueISK_SL_SL_NS1G_6thread17LinearCombinationISK_Li1EffLNS1L_9ScaleType4KindE0ELNS_15FloatRoundStyleE2ESK_EENS1_15EpilogueDefaultEEEEEvvEEEEvNT_6ParamsE,"ax",@progbits
	.align	128
.text._ZN7cutlass13device_kernelINS_4gemm6kernel13GemmUniversalIN4cute5tupleIJiiiiEEENS1_10collective13CollectiveMmaINS1_34MainloopSm90TmaGmmaWarpSpecializedILi6ENS5_IJNS4_1CILi4EEENSA_ILi2EEENSA_ILi1EEEEEENS1_35KernelTmaWarpSpecializedCooperativeEEENS5_IJNSA_ILi128EEESH_NSA_ILi64EEEEEENS_6half_tENS5_IJlSD_lEEESK_SL_NS4_8TiledMMAINS4_8MMA_AtomIJNS4_4SM904GMMA26MMA_64x128x16_F32F16F16_SSILNSP_5MajorE0ELSR_0ELNSP_7ScaleInE1ELSS_1EEEEEENS4_6LayoutINS5_IJSC_SD_SD_EEENS5_IJSD_NSA_ILi0EEESX_EEEEENS5_IJNS4_10UnderscoreES10_S10_EEEEENS4_23SM90_TMA_LOAD_MULTICASTENS4_14ComposedLayoutINS4_7SwizzleILi3ELi4ELi3EEENS4_18smem_ptr_flag_bitsILi16EEENSV_INS5_IJNSA_ILi8EEESI_EEENS5_IJSI_SD_EEEEEEEvNS4_8identityES13_S1D_vS1E_EENS_8epilogue10collective6detail29Sm90TmaWarpSpecializedAdapterINS1H_15DefaultEpilogueISK_SL_SL_NS1G_6thread17LinearCombinationISK_Li1EffLNS1L_9ScaleType4KindE0ELNS_15FloatRoundStyleE2ESK_EENS1_15EpilogueDefaultEEEEEvvEEEEvNT_6ParamsE:
        .type           _ZN7cutlass13device_kernelINS_4gemm6kernel13GemmUniversalIN4cute5tupleIJiiiiEEENS1_10collective13CollectiveMmaINS1_34MainloopSm90TmaGmmaWarpSpecializedILi6ENS5_IJNS4_1CILi4EEENSA_ILi2EEENSA_ILi1EEEEEENS1_35KernelTmaWarpSpecializedCooperativeEEENS5_IJNSA_ILi128EEESH_NSA_ILi64EEEEEENS_6half_tENS5_IJlSD_lEEESK_SL_NS4_8TiledMMAINS4_8MMA_AtomIJNS4_4SM904GMMA26MMA_64x128x16_F32F16F16_SSILNSP_5MajorE0ELSR_0ELNSP_7ScaleInE1ELSS_1EEEEEENS4_6LayoutINS5_IJSC_SD_SD_EEENS5_IJSD_NSA_ILi0EEESX_EEEEENS5_IJNS4_10UnderscoreES10_S10_EEEEENS4_23SM90_TMA_LOAD_MULTICASTENS4_14ComposedLayoutINS4_7SwizzleILi3ELi4ELi3EEENS4_18smem_ptr_flag_bitsILi16EEENSV_INS5_IJNSA_ILi8EEESI_EEENS5_IJSI_SD_EEEEEEEvNS4_8identityES13_S1D_vS1E_EENS_8epilogue10collective6detail29Sm90TmaWarpSpecializedAdapterINS1H_15DefaultEpilogueISK_SL_SL_NS1G_6thread17LinearCombinationISK_Li1EffLNS1L_9ScaleType4KindE0ELNS_15FloatRoundStyleE2ESK_EENS1_15EpilogueDefaultEEEEEvvEEEEvNT_6ParamsE,@function
        .size           _ZN7cutlass13device_kernelINS_4gemm6kernel13GemmUniversalIN4cute5tupleIJiiiiEEENS1_10collective13CollectiveMmaINS1_34MainloopSm90TmaGmmaWarpSpecializedILi6ENS5_IJNS4_1CILi4EEENSA_ILi2EEENSA_ILi1EEEEEENS1_35KernelTmaWarpSpecializedCooperativeEEENS5_IJNSA_ILi128EEESH_NSA_ILi64EEEEEENS_6half_tENS5_IJlSD_lEEESK_SL_NS4_8TiledMMAINS4_8MMA_AtomIJNS4_4SM904GMMA26MMA_64x128x16_F32F16F16_SSILNSP_5MajorE0ELSR_0ELNSP_7ScaleInE1ELSS_1EEEEEENS4_6LayoutINS5_IJSC_SD_SD_EEENS5_IJSD_NSA_ILi0EEESX_EEEEENS5_IJNS4_10UnderscoreES10_S10_EEEEENS4_23SM90_TMA_LOAD_MULTICASTENS4_14ComposedLayoutINS4_7SwizzleILi3ELi4ELi3EEENS4_18smem_ptr_flag_bitsILi16EEENSV_INS5_IJNSA_ILi8EEESI_EEENS5_IJSI_SD_EEEEEEEvNS4_8identityES13_S1D_vS1E_EENS_8epilogue10collective6detail29Sm90TmaWarpSpecializedAdapterINS1H_15DefaultEpilogueISK_SL_SL_NS1G_6thread17LinearCombinationISK_Li1EffLNS1L_9ScaleType4KindE0ELNS_15FloatRoundStyleE2ESK_EENS1_15EpilogueDefaultEEEEEvvEEEEvNT_6ParamsE,(.L_x_201 - _ZN7cutlass13device_kernelINS_4gemm6kernel13GemmUniversalIN4cute5tupleIJiiiiEEENS1_10collective13CollectiveMmaINS1_34MainloopSm90TmaGmmaWarpSpecializedILi6ENS5_IJNS4_1CILi4EEENSA_ILi2EEENSA_ILi1EEEEEENS1_35KernelTmaWarpSpecializedCooperativeEEENS5_IJNSA_ILi128EEESH_NSA_ILi64EEEEEENS_6half_tENS5_IJlSD_lEEESK_SL_NS4_8TiledMMAINS4_8MMA_AtomIJNS4_4SM904GMMA26MMA_64x128x16_F32F16F16_SSILNSP_5MajorE0ELSR_0ELNSP_7ScaleInE1ELSS_1EEEEEENS4_6LayoutINS5_IJSC_SD_SD_EEENS5_IJSD_NSA_ILi0EEESX_EEEEENS5_IJNS4_10UnderscoreES10_S10_EEEEENS4_23SM90_TMA_LOAD_MULTICASTENS4_14ComposedLayoutINS4_7SwizzleILi3ELi4ELi3EEENS4_18smem_ptr_flag_bitsILi16EEENSV_INS5_IJNSA_ILi8EEESI_EEENS5_IJSI_SD_EEEEEEEvNS4_8identityES13_S1D_vS1E_EENS_8epilogue10collective6detail29Sm90TmaWarpSpecializedAdapterINS1H_15DefaultEpilogueISK_SL_SL_NS1G_6thread17LinearCombinationISK_Li1EffLNS1L_9ScaleType4KindE0ELNS_15FloatRoundStyleE2ESK_EENS1_15EpilogueDefaultEEEEEvvEEEEvNT_6ParamsE)
        .other          _ZN7cutlass13device_kernelINS_4gemm6kernel13GemmUniversalIN4cute5tupleIJiiiiEEENS1_10collective13CollectiveMmaINS1_34MainloopSm90TmaGmmaWarpSpecializedILi6ENS5_IJNS4_1CILi4EEENSA_ILi2EEENSA_ILi1EEEEEENS1_35KernelTmaWarpSpecializedCooperativeEEENS5_IJNSA_ILi128EEESH_NSA_ILi64EEEEEENS_6half_tENS5_IJlSD_lEEESK_SL_NS4_8TiledMMAINS4_8MMA_AtomIJNS4_4SM904GMMA26MMA_64x128x16_F32F16F16_SSILNSP_5MajorE0ELSR_0ELNSP_7ScaleInE1ELSS_1EEEEEENS4_6LayoutINS5_IJSC_SD_SD_EEENS5_IJSD_NSA_ILi0EEESX_EEEEENS5_IJNS4_10UnderscoreES10_S10_EEEEENS4_23SM90_TMA_LOAD_MULTICASTENS4_14ComposedLayoutINS4_7SwizzleILi3ELi4ELi3EEENS4_18smem_ptr_flag_bitsILi16EEENSV_INS5_IJNSA_ILi8EEESI_EEENS5_IJSI_SD_EEEEEEEvNS4_8identityES13_S1D_vS1E_EENS_8epilogue10collective6detail29Sm90TmaWarpSpecializedAdapterINS1H_15DefaultEpilogueISK_SL_SL_NS1G_6thread17LinearCombinationISK_Li1EffLNS1L_9ScaleType4KindE0ELNS_15FloatRoundStyleE2ESK_EENS1_15EpilogueDefaultEEEEEvvEEEEvNT_6ParamsE,@"STO_CUDA_ENTRY STV_DEFAULT"
_ZN7cutlass13device_kernelINS_4gemm6kernel13GemmUniversalIN4cute5tupleIJiiiiEEENS1_10collective13CollectiveMmaINS1_34MainloopSm90TmaGmmaWarpSpecializedILi6ENS5_IJNS4_1CILi4EEENSA_ILi2EEENSA_ILi1EEEEEENS1_35KernelTmaWarpSpecializedCooperativeEEENS5_IJNSA_ILi128EEESH_NSA_ILi64EEEEEENS_6half_tENS5_IJlSD_lEEESK_SL_NS4_8TiledMMAINS4_8MMA_AtomIJNS4_4SM904GMMA26MMA_64x128x16_F32F16F16_SSILNSP_5MajorE0ELSR_0ELNSP_7ScaleInE1ELSS_1EEEEEENS4_6LayoutINS5_IJSC_SD_SD_EEENS5_IJSD_NSA_ILi0EEESX_EEEEENS5_IJNS4_10UnderscoreES10_S10_EEEEENS4_23SM90_TMA_LOAD_MULTICASTENS4_14ComposedLayoutINS4_7SwizzleILi3ELi4ELi3EEENS4_18smem_ptr_flag_bitsILi16EEENSV_INS5_IJNSA_ILi8EEESI_EEENS5_IJSI_SD_EEEEEEEvNS4_8identityES13_S1D_vS1E_EENS_8epilogue10collective6detail29Sm90TmaWarpSpecializedAdapterINS1H_15DefaultEpilogueISK_SL_SL_NS1G_6thread17LinearCombinationISK_Li1EffLNS1L_9ScaleType4KindE0ELNS_15FloatRoundStyleE2ESK_EENS1_15EpilogueDefaultEEEEEvvEEEEvNT_6ParamsE:
[----:B------:R-:W0:Y:S01]  /*0000*/  LDC R1, c[0x0][0x28] ;  /* 0x00000a00ff017b82 */ /* 0x000e220000000800 */
[----:B------:R-:W1:Y:S01]  /*0010*/  S2R R95, SR_TID.X ;  /* 0x00000000005f7919 */ /* 0x000e620000002100 */
[----:B------:R-:W-:Y:S01]  /*0020*/  ELECT P0, URZ, PT ;  /* 0x00000000003f782f */ /* 0x000fe20003800000 */
[----:B------:R-:W-:Y:S01]  /*0030*/  BSSY B0, `(.L_x_0) ;  /* 0x000000f000007945 */ /* 0x000fe20003800000 */
[--C-:B-1----:R-:W-:Y:S02]  /*0040*/  SHF.R.U32.HI R0, RZ, 0x5, R95.reuse ;  /* 0x00000005ff007819 */ /* 0x102fe4000001165f */
[----:B------:R-:W-:-:S03]  /*0050*/  SHF.R.U32.HI R7, RZ, 0x7, R95 ;  /* 0x00000007ff077819 */ /* 0x000fc6000001165f */
[----:B------:R-:W1:Y:S04]  /*0060*/  SHFL.IDX PT, R3, R0, RZ, 0x1f ;  /* 0x00001fff00037589 */ /* 0x000e6800000e0000 */
[----:B------:R2:W3:Y:S01]  /*0070*/  SHFL.IDX PT, R2, R7, RZ, 0x1f ;  /* 0x00001fff07027589 */ /* 0x0004e200000e0000 */
[----:B-1----:R-:W-:-:S13]  /*0080*/  ISETP.NE.OR P0, PT, R3, RZ, !P0 ;  /* 0x000000ff0300720c */ /* 0x002fda0004705670 */
[----:B0-23--:R-:W-:Y:S05]  /*0090*/  @P0 BRA `(.L_x_1) ;  /* 0x0000000000200947 */ /* 0x00dfea0003800000 */
[----:B------:R-:W-:Y:S02]  /*00a0*/  ULDC.64 UR4, c[0x0][0x198] ;  /* 0x0000660000047ab9 */ /* 0x000fe40000000a00 */
[----:B------:R-:W-:Y:S02]  /*00b0*/  UIADD3 UR6, UP0, UR4, 0xf0, URZ ;  /* 0x000000f004067890 */ /* 0x000fe4000ff1e03f */
[----:B------:R-:W-:Y:S02]  /*00c0*/  UIADD3 UR4, UP1, UR4, 0x1f0, URZ ;  /* 0x000001f004047890 */ /* 0x000fe4000ff3e03f */
[----:B------:R-:W-:Y:S02]  /*00d0*/  UIADD3.X UR7, URZ, UR5, URZ, UP0, !UPT ;  /* 0x000000053f077290 */ /* 0x000fe400087fe43f */
[----:B------:R-:W-:-:S07]  /*00e0*/  UIADD3.X UR5, URZ, UR5, URZ, UP1, !UPT ;  /* 0x000000053f057290 */ /* 0x000fce0008ffe43f */
[----:B------:R0:W-:Y:S02]  /*00f0*/  UTMACCTL.PF [UR6] ;  /* 0x00000000060079b9 */ /* 0x0001e40008040000 */
[----:B------:R0:W-:Y:S02]  /*0100*/  UTMACCTL.PF [UR4] ;  /* 0x00000000040079b9 */ /* 0x0001e40008040000 */
[----:B0-----:R-:W-:Y:S01]  /*0110*/  NOP ;  /* 0x0000000000007918 */ /* 0x001fe20000000000 */
.L_x_1:
[----:B------:R-:W-:Y:S05]  /*0120*/  BSYNC B0 ;  /* 0x0000000000007941 */ /* 0x000fea0003800000 */
.L_x_0:
[----:B------:R-:W0:Y:S01]  /*0130*/  SHFL.IDX PT, R5, R0, RZ, 0x1f ;  /* 0x00001fff00057589 */ /* 0x000e2200000e0000 */
[----:B------:R-:W-:-:S04]  /*0140*/  SHF.R.S32.HI R4, RZ, 0x1f, R95 ;  /* 0x0000001fff047819 */ /* 0x000fc8000001145f */
[----:B------:R-:W-:Y:S02]  /*0150*/  LEA.HI R4, R4, R95, RZ, 0x7 ;  /* 0x0000005f04047211 */ /* 0x000fe400078f38ff */
[----:B0-----:R-:W-:-:S13]  /*0160*/  ISETP.NE.AND P0, PT, R5, RZ, PT ;  /* 0x000000ff0500720c */ /* 0x001fda0003f05270 */
[----:B------:R-:W-:Y:S05]  /*0170*/  @P0 BRA `(.L_x_2) ;  /* 0x0000000000680947 */ /* 0x000fea0003800000 */
[----:B------:R-:W0:Y:S01]  /*0180*/  S2UR UR8, SR_CgaCtaId ;  /* 0x00000000000879c3 */ /* 0x000e220000008800 */
[----:B------:R-:W-:Y:S01]  /*0190*/  UMOV UR4, 0x400 ;  /* 0x0000040000047882 */ /* 0x000fe20000000000 */
[----:B------:R-:W-:Y:S01]  /*01a0*/  UMOV UR5, 0x1 ;  /* 0x0000000100057882 */ /* 0x000fe20000000000 */
[----:B------:R-:W-:Y:S01]  /*01b0*/  UMOV UR6, 0xa ;  /* 0x0000000a00067882 */ /* 0x000fe20000000000 */
[----:B------:R-:W-:Y:S01]  /*01c0*/  ELECT P0, URZ, PT ;  /* 0x00000000003f782f */ /* 0x000fe20003800000 */
[----:B------:R-:W-:-:S04]  /*01d0*/  UIADD3 UR6, -UR6, 0x100000, URZ ;  /* 0x0010000006067890 */ /* 0x000fc8000fffe13f */
[----:B------:R-:W-:Y:S02]  /*01e0*/  USHF.L.U32 UR7, UR6, 0xb, URZ ;  /* 0x0000000b06077899 */ /* 0x000fe4000800063f */
[----:B------:R-:W-:Y:S02]  /*01f0*/  USHF.L.U32 UR6, UR6, 0x1, URZ ;  /* 0x0000000106067899 */ /* 0x000fe4000800063f */
[----:B0-----:R-:W-:Y:S02]  /*0200*/  ULEA UR8, UR8, UR4, 0x18 ;  /* 0x0000000408087291 */ /* 0x001fe4000f8ec03f */
[----:B------:R-:W-:-:S04]  /*0210*/  UIADD3 UR4, -UR5, 0x100000, URZ ;  /* 0x0010000005047890 */ /* 0x000fc8000fffe13f */
[----:B------:R-:W-:Y:S02]  /*0220*/  USHF.L.U32 UR5, UR4, 0xb, URZ ;  /* 0x0000000b04057899 */ /* 0x000fe4000800063f */
[----:B------:R-:W-:Y:S01]  /*0230*/  USHF.L.U32 UR4, UR4, 0x1, URZ ;  /* 0x0000000104047899 */ /* 0x000fe2000800063f */
[----:B------:R-:W0:Y:S11]  /*0240*/  FENCE.VIEW.ASYNC.S ;  /* 0x00000000000073c6 */ /* 0x000e360000000000 */
[----:B0-----:R0:W1:Y:S01]  /*0250*/  SYNCS.EXCH.64 URZ, [UR8], UR4 ;  /* 0x00000004083f75b2 */ /* 0x0010620008000100 */
[----:B------:R0:W2:Y:S01]  /*0260*/  SYNCS.EXCH.64 URZ, [UR8+0x30], UR6 ;  /* 0x00003006083f75b2 */ /* 0x0000a20008000100 */
[----:B------:R0:W3:Y:S01]  /*0270*/  SYNCS.EXCH.64 URZ, [UR8+0x8], UR4 ;  /* 0x00000804083f75b2 */ /* 0x0000e20008000100 */
[----:B------:R0:W4:Y:S01]  /*0280*/  SYNCS.EXCH.64 URZ, [UR8+0x38], UR6 ;  /* 0x00003806083f75b2 */ /* 0x0001220008000100 */
[----:B------:R0:W0:Y:S01]  /*0290*/  SYNCS.EXCH.64 URZ, [UR8+0x10], UR4 ;  /* 0x00001004083f75b2 */ /* 0x0000220008000100 */
[----:B------:R0:W0:Y:S01]  /*02a0*/  SYNCS.EXCH.64 URZ, [UR8+0x40], UR6 ;  /* 0x00004006083f75b2 */ /* 0x0000220008000100 */
[----:B------:R0:W0:Y:S01]  /*02b0*/  SYNCS.EXCH.64 URZ, [UR8+0x18], UR4 ;  /* 0x00001804083f75b2 */ /* 0x0000220008000100 */
[----:B------:R0:W0:Y:S01]  /*02c0*/  SYNCS.EXCH.64 URZ, [UR8+0x48], UR6 ;  /* 0x00004806083f75b2 */ /* 0x0000220008000100 */
[----:B------:R0:W0:Y:S01]  /*02d0*/  SYNCS.EXCH.64 URZ, [UR8+0x20], UR4 ;  /* 0x00002004083f75b2 */ /* 0x0000220008000100 */
[----:B------:R0:W0:Y:S01]  /*02e0*/  SYNCS.EXCH.64 URZ, [UR8+0x50], UR6 ;  /* 0x00005006083f75b2 */ /* 0x0000220008000100 */
[----:B------:R0:W0:Y:S01]  /*02f0*/  SYNCS.EXCH.64 URZ, [UR8+0x28], UR4 ;  /* 0x00002804083f75b2 */ /* 0x0000220008000100 */
[----:B------:R0:W0:Y:S01]  /*0300*/  SYNCS.EXCH.64 URZ, [UR8+0x58], UR6 ;  /* 0x00005806083f75b2 */ /* 0x0000220008000100 */
[----:B------:R-:W-:Y:S01]  /*0310*/  NOP ;  /* 0x0000000000007918 */ /* 0x000fe20000000000 */
.L_x_2:
[----:B0-----:R-:W0:Y:S01]  /*0320*/  S2UR UR8, SR_CTAID.X ;  /* 0x00000000000879c3 */ /* 0x001e220000002500 */
[----:B------:R-:W-:Y:S01]  /*0330*/  LOP3.LUT R4, R4, 0xffffff80, RZ, 0xc0, !PT ;  /* 0xffffff8004047812 */ /* 0x000fe200078ec0ff */
[----:B------:R-:W5:Y:S01]  /*0340*/  SHFL.IDX PT, R0, R0, RZ, 0x1f ;  /* 0x00001fff00007589 */ /* 0x000f6200000e0000 */
[----:B------:R-:W-:Y:S01]  /*0350*/  SHF.R.S32.HI R10, RZ, 0x1f, R5 ;  /* 0x0000001fff0a7819 */ /* 0x000fe20000011405 */
[----:B------:R-:W-:Y:S01]  /*0360*/  ULDC UR4, c[0x0][0x150] ;  /* 0x0000540000047ab9 */ /* 0x000fe20000000800 */
[----:B------:R-:W-:Y:S01]  /*0370*/  ELECT P0, URZ, PT ;  /* 0x00000000003f782f */ /* 0x000fe20003800000 */
[----:B------:R-:W-:Y:S01]  /*0380*/  IMAD.IADD R8, R95, 0x1, -R4 ;  /* 0x000000015f087824 */ /* 0x000fe200078e0a04 */
[----:B------:R-:W-:Y:S01]  /*0390*/  LEA.HI R10, R10, R5, RZ, 0x2 ;  /* 0x000000050a0a7211 */ /* 0x000fe200078f10ff */
[----:B------:R-:W1:Y:S01]  /*03a0*/  S2R R4, SR_CTAID.Y ;  /* 0x0000000000047919 */ /* 0x000e620000002600 */
[----:B------:R-:W2:Y:S01]  /*03b0*/  LDC R12, c[0x0][0x144] ;  /* 0x00005100ff0c7b82 */ /* 0x000ea20000000800 */
[----:B------:R-:W-:Y:S01]  /*03c0*/  NOP ;  /* 0x0000000000007918 */ /* 0x000fe20000000000 */
[----:B------:R-:W-:Y:S01]  /*03d0*/  SHF.R.S32.HI R9, RZ, 0x1f, R8 ;  /* 0x0000001fff097819 */ /* 0x000fe20000011408 */
[----:B------:R-:W-:Y:S01]  /*03e0*/  NOP ;  /* 0x0000000000007918 */ /* 0x000fe20000000000 */
[----:B------:R-:W-:Y:S01]  /*03f0*/  LOP3.LUT R10, R10, 0x3ffffffc, RZ, 0xc0, !PT ;  /* 0x3ffffffc0a0a7812 */ /* 0x000fe200078ec0ff */
[----:B------:R-:W-:Y:S01]  /*0400*/  IMAD.MOV.U32 R22, RZ, RZ, 0x1 ;  /* 0x00000001ff167424 */ /* 0x000fe200078e00ff */
[----:B------:R-:W-:-:S02]  /*0410*/  LEA.HI R9, R9, R8, RZ, 0x3 ;  /* 0x0000000809097211 */ /* 0x000fc400078f18ff */
[----:B------:R-:W3:Y:S01]  /*0420*/  LDC R13, c[0x0][0x140] ;  /* 0x00005000ff0d7b82 */ /* 0x000ee20000000800 */
[----:B------:R-:W-:Y:S01]  /*0430*/  IMAD.IADD R10, R5, 0x1, -R10 ;  /* 0x00000001050a7824 */ /* 0x000fe200078e0a0a */
[--C-:B------:R-:W-:Y:S02]  /*0440*/  SHF.R.S32.HI R6, RZ, 0x3, R9.reuse ;  /* 0x00000003ff067819 */ /* 0x100fe40000011409 */
[----:B------:R-:W-:Y:S02]  /*0450*/  SHF.R.S32.HI R9, RZ, 0x1f, R9 ;  /* 0x0000001fff097819 */ /* 0x000fe40000011409 */
[----:B------:R-:W-:Y:S02]  /*0460*/  ISETP.NE.AND P3, PT, R2, RZ, PT ;  /* 0x000000ff0200720c */ /* 0x000fe40003f65270 */
[----:B0-----:R-:W-:Y:S02]  /*0470*/  I2FP.F32.U32 R11, UR8 ;  /* 0x00000008000b7c45 */ /* 0x001fe40008201000 */
[----:B------:R-:W-:-:S02]  /*0480*/  LEA.HI R9, R9, R6, RZ, 0x2 ;  /* 0x0000000609097211 */ /* 0x000fc400078f10ff */
[----:B-----5:R-:W-:Y:S01]  /*0490*/  ISETP.NE.OR P0, PT, R0, RZ, !P0 ;  /* 0x000000ff0000720c */ /* 0x020fe20004705670 */
[----:B------:R-:W-:Y:S01]  /*04a0*/  FMUL R11, R11, UR4 ;  /* 0x000000040b0b7c20 */ /* 0x000fe20008400000 */
[----:B------:R-:W-:Y:S01]  /*04b0*/  LOP3.LUT R9, R9, 0xfffffffc, RZ, 0xc0, !PT ;  /* 0xfffffffc09097812 */ /* 0x000fe200078ec0ff */
[----:B------:R-:W-:Y:S01]  /*04c0*/  ULDC UR4, c[0x0][0x154] ;  /* 0x0000550000047ab9 */ /* 0x000fe20000000800 */
[----:B------:R-:W-:-:S03]  /*04d0*/  SHF.R.S32.HI R0, RZ, 0x1f, R3 ;  /* 0x0000001fff007819 */ /* 0x000fc60000011403 */
[----:B------:R-:W0:Y:S01]  /*04e0*/  F2I.U32.TRUNC.NTZ R11, R11 ;  /* 0x0000000b000b7305 */ /* 0x000e22000020f000 */
[----:B------:R-:W-:Y:S01]  /*04f0*/  IMAD.IADD R9, R6, 0x1, -R9 ;  /* 0x0000000106097824 */ /* 0x000fe200078e0a09 */
[----:B------:R-:W-:-:S03]  /*0500*/  LEA.HI R0, R0, R3, RZ, 0x2 ;  /* 0x0000000300007211 */ /* 0x000fc600078f10ff */
[----:B------:R-:W-:Y:S01]  /*0510*/  IMAD R10, R10, 0x4, R9 ;  /* 0x000000040a0a7824 */ /* 0x000fe200078e0209 */
[----:B------:R-:W-:Y:S01]  /*0520*/  VOTEU.ALL UP0, P0 ;  /* 0x00000000003f7886 */ /* 0x000fe20000000000 */
[----:B------:R-:W-:Y:S01]  /*0530*/  LOP3.LUT R0, R0, 0xfffffffc, RZ, 0xc0, !PT ;  /* 0xfffffffc00007812 */ /* 0x000fe200078ec0ff */
[----:B------:R-:W-:Y:S01]  /*0540*/  VOTEU.ALL UP1, P0 ;  /* 0x00000000003f7886 */ /* 0x000fe20000020000 */
[C---:B------:R-:W-:Y:S01]  /*0550*/  IMAD.SHL.U32 R19, R10.reuse, 0x4, RZ ;  /* 0x000000040a137824 */ /* 0x040fe200078e00ff */
[----:B------:R-:W-:Y:S01]  /*0560*/  SHF.R.S32.HI R9, RZ, 0x1f, R10 ;  /* 0x0000001fff097819 */ /* 0x000fe2000001140a */
[----:B------:R-:W5:Y:S01]  /*0570*/  @!UP0 S2UR UR7, SR_CgaCtaId ;  /* 0x00000000000789c3 */ /* 0x000f620000008800 */
[----:B------:R-:W-:Y:S01]  /*0580*/  IMAD.IADD R3, R3, 0x1, -R0 ;  /* 0x0000000103037824 */ /* 0x000fe200078e0a00 */
[----:B------:R-:W-:Y:S01]  /*0590*/  @!UP0 UMOV UR6, 0x400 ;  /* 0x0000040000068882 */ /* 0x000fe20000000000 */
[----:B------:R-:W-:Y:S01]  /*05a0*/  LEA.HI R9, R9, R10, RZ, 0x2 ;  /* 0x0000000a09097211 */ /* 0x000fe200078f10ff */
[----:B0-----:R-:W-:Y:S01]  /*05b0*/  IMAD.MOV R15, RZ, RZ, -R11 ;  /* 0x000000ffff0f7224 */ /* 0x001fe200078e0a0b */
[----:B------:R-:W-:-:S02]  /*05c0*/  LOP3.LUT R19, R10, 0xc, R19, 0x78, !PT ;  /* 0x0000000c0a137812 */ /* 0x000fc400078e7813 */
[----:B------:R-:W-:Y:S01]  /*05d0*/  LOP3.LUT R11, R9, 0xfffffffc, RZ, 0xc0, !PT ;  /* 0xfffffffc090b7812 */ /* 0x000fe200078ec0ff */
[----:B--2---:R-:W-:Y:S01]  /*05e0*/  IMAD R6, R12, R15, UR8 ;  /* 0x000000080c067e24 */ /* 0x004fe2000f8e020f */
[----:B-1----:R-:W-:Y:S01]  /*05f0*/  I2FP.F32.U32 R12, R4 ;  /* 0x00000004000c7245 */ /* 0x002fe20000201000 */
[----:B------:R-:W0:Y:S01]  /*0600*/  LDC R9, c[0x0][0x148] ;  /* 0x00005200ff097b82 */ /* 0x000e220000000800 */
[----:B------:R-:W-:Y:S01]  /*0610*/  ISETP.NE.AND P1, PT, R3, 0x3, PT ;  /* 0x000000030300780c */ /* 0x000fe20003f25270 */
[----:B------:R-:W-:Y:S01]  /*0620*/  IMAD.IADD R11, R10, 0x1, -R11 ;  /* 0x000000010a0b7824 */ /* 0x000fe200078e0a0b */
[----:B---3--:R-:W-:Y:S01]  /*0630*/  ISETP.EQ.U32.AND P2, PT, R13, 0x1, PT ;  /* 0x000000010d00780c */ /* 0x008fe20003f42070 */
[----:B------:R-:W-:Y:S01]  /*0640*/  FMUL R12, R12, UR4 ;  /* 0x000000040c0c7c20 */ /* 0x000fe20008400000 */
[----:B------:R-:W-:Y:S01]  /*0650*/  UMOV UR4, 0x20 ;  /* 0x0000002000047882 */ /* 0x000fe20000000000 */
[----:B------:R-:W-:Y:S01]  /*0660*/  ISETP.EQ.OR P1, PT, R3, RZ, !P1 ;  /* 0x000000ff0300720c */ /* 0x000fe20004f22670 */
[----:B------:R-:W-:-:S04]  /*0670*/  @!UP0 UIADD3 UR4, -UR4, 0x100000, URZ ;  /* 0x0010000004048890 */ /* 0x000fc8000fffe13f */
[----:B------:R-:W-:Y:S02]  /*0680*/  @!UP0 USHF.L.U32 UR5, UR4, 0xb, URZ ;  /* 0x0000000b04058899 */ /* 0x000fe4000800063f */
[----:B------:R-:W-:Y:S01]  /*0690*/  @!UP0 USHF.L.U32 UR4, UR4, 0x1, URZ ;  /* 0x0000000104048899 */ /* 0x000fe2000800063f */
[----:B------:R-:W-:Y:S01]  /*06a0*/  ISETP.NE.AND P4, PT, R11, R6, PT ;  /* 0x000000060b00720c */ /* 0x000fe20003f85270 */
[----:B------:R-:W1:Y:S01]  /*06b0*/  F2I.U32.TRUNC.NTZ R12, R12 ;  /* 0x0000000c000c7305 */ /* 0x000e62000020f000 */
[----:B------:R-:W-:Y:S01]  /*06c0*/  ISETP.EQ.AND P1, PT, R2, RZ, P1 ;  /* 0x000000ff0200720c */ /* 0x000fe20000f22270 */
[----:B-----5:R-:W-:-:S03]  /*06d0*/  @!UP0 ULEA UR6, UR7, UR6, 0x18 ;  /* 0x0000000607068291 */ /* 0x020fc6000f8ec03f */
[----:B------:R-:W-:Y:S01]  /*06e0*/  SEL R18, RZ, 0x1, !P1 ;  /* 0x00000001ff127807 */ /* 0x000fe20004800000 */
[----:B------:R-:W-:Y:S01]  /*06f0*/  VOTEU.ALL UP0, P0 ;  /* 0x00000000003f7886 */ /* 0x000fe20000000000 */
[----:B------:R-:W-:Y:S01]  /*0700*/  LOP3.LUT P0, RZ, R8, 0x7, RZ, 0xc0, !PT ;  /* 0x0000000708ff7812 */ /* 0x000fe2000780c0ff */
[----:B------:R-:W-:-:S04]  /*0710*/  VIADD R8, R2, 0xffffffff ;  /* 0xffffffff02087836 */ /* 0x000fc80000000000 */
[----:B------:R-:W-:Y:S02]  /*0720*/  @P4 SHF.R.S32.HI R0, RZ, 0x1f, R19 ;  /* 0x0000001fff004819 */ /* 0x000fe40000011413 */
[----:B------:R-:W-:Y:S01]  /*0730*/  ISETP.LT.U32.AND P0, PT, R19, 0x8, !P0 ;  /* 0x000000081300780c */ /* 0x000fe20004701070 */
[----:B-1----:R-:W-:Y:S01]  /*0740*/  IMAD.MOV R23, RZ, RZ, -R12 ;  /* 0x000000ffff177224 */ /* 0x002fe200078e0a0c */
[----:B------:R-:W-:Y:S01]  /*0750*/  @P4 LEA.HI R0, R0, R19, RZ, 0x2 ;  /* 0x0000001300004211 */ /* 0x000fe200078f10ff */
[----:B------:R-:W1:Y:S02]  /*0760*/  FENCE.VIEW.ASYNC.S ;  /* 0x00000000000073c6 */ /* 0x000e640000000000 */
[----:B-1----:R1:W2:Y:S01]  /*0770*/  @!UP0 SYNCS.EXCH.64 URZ, [UR6+0x70], UR4 ;  /* 0x00007004063f85b2 */ /* 0x0022a20008000100 */
[----:B------:R-:W-:Y:S01]  /*0780*/  ISETP.GE.U32.AND P6, PT, R8, 0x2, PT ;  /* 0x000000020800780c */ /* 0x000fe20003fc6070 */
[----:B0-----:R-:W-:Y:S01]  /*0790*/  IMAD R11, R9, R23, R4 ;  /* 0x00000017090b7224 */ /* 0x001fe200078e0204 */
[----:B------:R-:W-:-:S02]  /*07a0*/  @P4 SHF.R.S32.HI R0, RZ, 0x2, R0 ;  /* 0x00000002ff004819 */ /* 0x000fc40000011400 */
[----:B------:R-:W-:Y:S02]  /*07b0*/  SEL R18, R18, 0x2, P6 ;  /* 0x0000000212127807 */ /* 0x000fe40003000000 */
[----:B------:R-:W-:Y:S02]  /*07c0*/  @P4 ISETP.NE.AND P5, PT, R0, R11, PT ;  /* 0x0000000b0000420c */ /* 0x000fe40003fa5270 */
[----:B------:R-:W-:Y:S02]  /*07d0*/  SEL R11, RZ, 0x1, !P0 ;  /* 0x00000001ff0b7807 */ /* 0x000fe40004000000 */
[----:B------:R-:W-:Y:S02]  /*07e0*/  @P4 SEL R22, RZ, 0x1, P5 ;  /* 0x00000001ff164807 */ /* 0x000fe40002800000 */
[----:B------:R-:W-:Y:S02]  /*07f0*/  LOP3.LUT R0, R95, 0x7f, RZ, 0xc0, !PT ;  /* 0x0000007f5f007812 */ /* 0x000fe400078ec0ff */
[----:B------:R-:W-:Y:S01]  /*0800*/  LOP3.LUT R22, R22, R11, RZ, 0xc0, !PT ;  /* 0x0000000b16167212 */ /* 0x000fe200078ec0ff */
[----:B------:R1:W0:Y:S01]  /*0810*/  @!UP1 SYNCS.EXCH.64 URZ, [UR6+0x78], UR4 ;  /* 0x00007804063f95b2 */ /* 0x0002220008000100 */
[----:B------:R-:W-:Y:S01]  /*0820*/  NOP ;  /* 0x0000000000007918 */ /* 0x000fe20000000000 */
[----:B-12---:R-:W-:Y:S05]  /*0830*/  @!P2 BRA `(.L_x_3) ;  /* 0x000000000008a947 */ /* 0x006fea0003800000 */
[----:B0---4-:R-:W-:Y:S01]  /*0840*/  UCGABAR_ARV ;  /* 0x00000000000079c7 */ /* 0x011fe20008000000 */
[----:B------:R-:W-:Y:S05]  /*0850*/  BRA `(.L_x_4) ;  /* 0x0000000000047947 */ /* 0x000fea0003800000 */
.L_x_3:
[----:B0---4-:R-:W-:Y:S01]  /*0860*/  NOP ;  /* 0x0000000000007918 */ /* 0x011fe20000000000 */
.L_x_4:
[----:B------:R-:W0:Y:S01]  /*0870*/  LDC R2, c[0x0][0x65c] ;  /* 0x00019700ff027b82 */ /* 0x000e220000000800 */
[----:B------:R-:W-:Y:S02]  /*0880*/  IMAD.U32 R10, RZ, RZ, UR8 ;  /* 0x00000008ff0a7e24 */ /* 0x000fe4000f8e00ff */
[----:B------:R-:W-:Y:S01]  /*0890*/  IMAD.MOV.U32 R11, RZ, RZ, RZ ;  /* 0x000000ffff0b7224 */ /* 0x000fe200078e00ff */
[----:B0-----:R-:W-:-:S04]  /*08a0*/  ISETP.NE.AND P1, PT, R2, 0x1, PT ;  /* 0x000000010200780c */ /* 0x001fc80003f25270 */
[----:B------:R-:W-:-:S09]  /*08b0*/  P2R R5, PR, RZ, 0x2 ;  /* 0x00000002ff057803 */ /* 0x000fd20000000000 */
[----:B------:R-:W0:Y:S01]  /*08c0*/  @P1 LDC R17, c[0x0][0x10] ;  /* 0x00000400ff111b82 */ /* 0x000e220000000800 */
[----:B------:R-:W-:Y:S02]  /*08d0*/  @P1 IMAD.MOV.U32 R5, RZ, RZ, RZ ;  /* 0x000000ffff051224 */ /* 0x000fe400078e00ff */
[----:B------:R-:W-:-:S05]  /*08e0*/  @P1 IMAD.MOV.U32 R15, RZ, RZ, RZ ;  /* 0x000000ffff0f1224 */ /* 0x000fca00078e00ff */
[----:B------:R-:W1:Y:S01]  /*08f0*/  @!P1 LDC R13, c[0x0][0xc] ;  /* 0x00000300ff0d9b82 */ /* 0x000e620000000800 */
[----:B------:R-:W-:Y:S01]  /*0900*/  ULDC UR4, c[0x0][0xc] ;  /* 0x0000030000047ab9 */ /* 0x000fe20000000800 */
[----:B------:R-:W-:Y:S01]  /*0910*/  ULDC UR5, c[0x0][0x10] ;  /* 0x0000040000057ab9 */ /* 0x000fe20000000800 */
[----:B------:R-:W-:Y:S01]  /*0920*/  ULDC UR6, c[0x0][0x14] ;  /* 0x0000050000067ab9 */ /* 0x000fe20000000800 */
[----:B------:R-:W-:-:S04]  /*0930*/  UIMAD.WIDE.U32 UR4, UR4, UR5, URZ ;  /* 0x00000005040472a5 */ /* 0x000fc8000f8e003f */
[----:B------:R-:W-:Y:S02]  /*0940*/  UIMAD.WIDE.U32 UR36, UR4, UR6, URZ ;  /* 0x00000006042472a5 */ /* 0x000fe4000f8e003f */
[----:B------:R-:W-:-:S04]  /*0950*/  UIMAD UR42, UR5, UR6, URZ ;  /* 0x00000006052a72a4 */ /* 0x000fc8000f8e023f */
[----:B------:R-:W-:Y:S01]  /*0960*/  UIADD3 UR42, UR37, UR42, URZ ;  /* 0x0000002a252a7290 */ /* 0x000fe2000fffe03f */
[----:B0-----:R-:W-:-:S04]  /*0970*/  @P1 IMAD.WIDE.U32 R16, R17, UR8, R4 ;  /* 0x0000000811101c25 */ /* 0x001fc8000f8e0004 */
[----:B------:R-:W-:Y:S02]  /*0980*/  @P1 IMAD.IADD R17, R17, 0x1, R15 ;  /* 0x0000000111111824 */ /* 0x000fe400078e020f */
[----:B-1----:R-:W-:-:S04]  /*0990*/  @!P1 IMAD.WIDE.U32 R10, R4, R13, R10 ;  /* 0x0000000d040a9225 */ /* 0x002fc800078e000a */
[----:B------:R-:W-:Y:S02]  /*09a0*/  @!P1 IMAD.MOV.U32 R16, RZ, RZ, R10 ;  /* 0x000000ffff109224 */ /* 0x000fe400078e000a */
[----:B------:R-:W-:Y:S01]  /*09b0*/  @!P1 IMAD.MOV.U32 R17, RZ, RZ, R11 ;  /* 0x000000ffff119224 */ /* 0x000fe200078e000b */
[----:B------:R-:W-:Y:S06]  /*09c0*/  @!P2 BRA `(.L_x_5) ;  /* 0x00000000000ca947 */ /* 0x000fec0003800000 */
[----:B------:R-:W-:Y:S01]  /*09d0*/  UCGABAR_WAIT ;  /* 0x0000000000007dc7 */ /* 0x000fe20008000000 */
[----:B------:R-:W-:Y:S01]  /*09e0*/  CCTL.IVALL ;  /* 0x00000000ff00798f */ /* 0x000fe20002000000 */
[----:B------:R-:W-:Y:S05]  /*09f0*/  BRA `(.L_x_6) ;  /* 0x0000000000047947 */ /* 0x000fea0003800000 */
.L_x_5:
[----:B------:R-:W-:Y:S06]  /*0a00*/  BAR.SYNC.DEFER_BLOCKING 0x0 ;  /* 0x0000000000007b1d */ /* 0x000fec0000010000 */
.L_x_6:
[----:B------:R-:W-:Y:S05]  /*0a10*/  @!P3 BRA `(.L_x_7) ;  /* 0x0000005c00a8b947 */ /* 0x000fea0003800000 */
[----:B------:R-:W-:-:S13]  /*0a20*/  ISETP.GT.U32.AND P0, PT, R8, 0x1, PT ;  /* 0x000000010800780c */ /* 0x000fda0003f04070 */
[----:B------:R-:W-:Y:S05]  /*0a30*/  @P0 EXIT ;  /* 0x000000000000094d */ /* 0x000fea0003800000 */
[----:B------:R-:W-:Y:S01]  /*0a40*/  ULDC.64 UR4, c[0x0][0x650] ;  /* 0x0001940000047ab9 */ /* 0x000fe20000000a00 */
[----:B------:R-:W-:Y:S01]  /*0a50*/  PRMT R3, RZ, 0x7610, R3 ;  /* 0x00007610ff037816 */ /* 0x000fe20000000003 */
[----:B------:R-:W-:Y:S01]  /*0a60*/  IMAD.MOV.U32 R103, RZ, RZ, -0x1 ;  /* 0xffffffffff677424 */ /* 0x000fe200078e00ff */
[----:B------:R-:W-:Y:S01]  /*0a70*/  ISETP.GE.U32.AND P0, PT, R16, UR4, PT ;  /* 0x0000000410007c0c */ /* 0x000fe2000bf06070 */
[----:B------:R-:W-:Y:S02]  /*0a80*/  IMAD.MOV.U32 R100, RZ, RZ, -0x1 ;  /* 0xffffffffff647424 */ /* 0x000fe400078e00ff */
[----:B------:R-:W-:Y:S01]  /*0a90*/  IMAD.MOV.U32 R101, RZ, RZ, -0x1 ;  /* 0xffffffffff657424 */ /* 0x000fe200078e00ff */
[----:B------:R-:W-:-:S13]  /*0aa0*/  ISETP.GE.U32.AND.EX P0, PT, R17, UR5, PT, P0 ;  /* 0x0000000511007c0c */ /* 0x000fda000bf06100 */
[----:B------:R-:W-:Y:S05]  /*0ab0*/  @P0 BRA `(.L_x_8) ;  /* 0x0000000400280947 */ /* 0x000fea0003800000 */
[----:B------:R-:W0:Y:S01]  /*0ac0*/  LDC.64 R24, c[0x0][0x628] ;  /* 0x00018a00ff187b82 */ /* 0x000e220000000a00 */
[----:B------:R-:W-:Y:S02]  /*0ad0*/  IMAD.MOV.U32 R10, RZ, RZ, R16 ;  /* 0x000000ffff0a7224 */ /* 0x000fe400078e0010 */
[----:B------:R-:W-:-:S05]  /*0ae0*/  IMAD.MOV.U32 R11, RZ, RZ, R17 ;  /* 0x000000ffff0b7224 */ /* 0x000fca00078e0011 */
[----:B------:R-:W1:Y:S08]  /*0af0*/  LDC R8, c[0x0][0x630] ;  /* 0x00018c00ff087b82 */ /* 0x000e700000000800 */
[----:B------:R-:W2:Y:S01]  /*0b00*/  LDC.64 R26, c[0x0][0x620] ;  /* 0x00018800ff1a7b82 */ /* 0x000ea20000000a00 */
[----:B0-----:R-:W-:-:S04]  /*0b10*/  ISETP.NE.U32.AND P0, PT, R24, RZ, PT ;  /* 0x000000ff1800720c */ /* 0x001fc80003f05070 */
[----:B------:R-:W-:-:S13]  /*0b20*/  ISETP.NE.AND.EX P0, PT, R25, RZ, PT, P0 ;  /* 0x000000ff1900720c */ /* 0x000fda0003f05300 */
[----:B-12---:R-:W-:Y:S05]  /*0b30*/  @!P0 BRA `(.L_x_9) ;  /* 0x0000000000288947 */ /* 0x006fea0003800000 */
[----:B------:R-:W0:Y:S02]  /*0b40*/  LDC R3, c[0x0][0x634] ;  /* 0x00018d00ff037b82 */ /* 0x000e240000000800 */
[----:B0-----:R-:W-:-:S05]  /*0b50*/  IADD3 R3, P0, R16, R3, RZ ;  /* 0x0000000310037210 */ /* 0x001fca0007f1e0ff */
[----:B------:R-:W-:-:S04]  /*0b60*/  IMAD.X R21, RZ, RZ, R17, P0 ;  /* 0x000000ffff157224 */ /* 0x000fc800000e0611 */
[----:B------:R-:W-:-:S04]  /*0b70*/  IMAD.WIDE.U32 R10, R21, R24, RZ ;  /* 0x00000018150a7225 */ /* 0x000fc800078e00ff */
[----:B------:R-:W-:-:S04]  /*0b80*/  IMAD.WIDE.U32 R12, P0, R3, R25, R10 ;  /* 0x00000019030c7225 */ /* 0x000fc8000780000a */
[----:B------:R-:W-:-:S04]  /*0b90*/  IMAD.WIDE.U32 R10, R3, R24, RZ ;  /* 0x00000018030a7225 */ /* 0x000fc800078e00ff */
[----:B------:R-:W-:Y:S01]  /*0ba0*/  IMAD.X R15, RZ, RZ, RZ, P0 ;  /* 0x000000ffff0f7224 */ /* 0x000fe200000e06ff */
[----:B------:R-:W-:Y:S01]  /*0bb0*/  IADD3 RZ, P0, R11, R12, RZ ;  /* 0x0000000c0bff7210 */ /* 0x000fe20007f1e0ff */
[----:B------:R-:W-:-:S04]  /*0bc0*/  IMAD.MOV.U32 R14, RZ, RZ, R13 ;  /* 0x000000ffff0e7224 */ /* 0x000fc800078e000d */
[----:B------:R-:W-:-:S08]  /*0bd0*/  IMAD.WIDE.U32.X R10, R21, R25, R14, P0 ;  /* 0x00000019150a7225 */ /* 0x000fd000000e040e */
.L_x_9:
[----:B------:R-:W0:Y:S01]  /*0be0*/  LDC.64 R30, c[0x0][0x640] ;  /* 0x00019000ff1e7b82 */ /* 0x000e220000000a00 */
[-CC-:B------:R-:W-:Y:S01]  /*0bf0*/  SHF.R.U64 R101, R10, R8.reuse, R11.reuse ;  /* 0x000000080a657219 */ /* 0x180fe2000000120b */
[----:B------:R-:W-:Y:S01]  /*0c00*/  IMAD R29, R9, R23, R4 ;  /* 0x00000017091d7224 */ /* 0x000fe200078e0204 */
[----:B------:R-:W-:Y:S01]  /*0c10*/  SHF.R.U32.HI R3, RZ, R8, R11 ;  /* 0x00000008ff037219 */ /* 0x000fe2000001160b */
[----:B------:R-:W-:Y:S01]  /*0c20*/  IMAD.MOV.U32 R23, RZ, RZ, 0x1 ;  /* 0x00000001ff177424 */ /* 0x000fe200078e00ff */
[----:B------:R-:W-:-:S03]  /*0c30*/  IADD3 R5, P0, RZ, -R101, RZ ;  /* 0x80000065ff057210 */ /* 0x000fc60007f1e0ff */
[----:B------:R-:W1:Y:S02]  /*0c40*/  LDC R12, c[0x0][0x618] ;  /* 0x00018600ff0c7b82 */ /* 0x000e640000000800 */
[----:B------:R-:W-:Y:S02]  /*0c50*/  IMAD.X R3, RZ, RZ, ~R3, P0 ;  /* 0x000000ffff037224 */ /* 0x000fe400000e0e03 */
[----:B------:R-:W-:-:S04]  /*0c60*/  IMAD.WIDE.U32 R10, R5, R26, R16 ;  /* 0x0000001a050a7225 */ /* 0x000fc800078e0010 */
[----:B------:R-:W2:Y:S01]  /*0c70*/  LDC R20, c[0x0][0x608] ;  /* 0x00018200ff147b82 */ /* 0x000ea20000000800 */
[----:B------:R-:W-:Y:S02]  /*0c80*/  IMAD R8, R3, R26, RZ ;  /* 0x0000001a03087224 */ /* 0x000fe400078e02ff */
[----:B------:R-:W-:Y:S02]  /*0c90*/  IMAD.MOV.U32 R3, RZ, RZ, -0x1 ;  /* 0xffffffffff037424 */ /* 0x000fe400078e00ff */
[----:B------:R-:W-:-:S03]  /*0ca0*/  IMAD R5, R5, R27, R8 ;  /* 0x0000001b05057224 */ /* 0x000fc600078e0208 */
[----:B------:R-:W3:Y:S01]  /*0cb0*/  LDC R28, c[0x0][0x658] ;  /* 0x00019600ff1c7b82 */ /* 0x000ee20000000800 */
[----:B------:R-:W-:Y:S01]  /*0cc0*/  IMAD.IADD R5, R11, 0x1, R5 ;  /* 0x000000010b057824 */ /* 0x000fe200078e0205 */
[----:B0-----:R-:W-:-:S04]  /*0cd0*/  ISETP.NE.U32.AND P0, PT, R30, RZ, PT ;  /* 0x000000ff1e00720c */ /* 0x001fc80003f05070 */
[----:B------:R-:W-:Y:S02]  /*0ce0*/  ISETP.NE.AND.EX P0, PT, R31, RZ, PT, P0 ;  /* 0x000000ff1f00720c */ /* 0x000fe40003f05300 */
[----:B------:R-:W0:Y:S01]  /*0cf0*/  LDC R24, c[0x0][0x600] ;  /* 0x00018000ff187b82 */ /* 0x000e220000000800 */
[-CC-:B-1----:R-:W-:Y:S02]  /*0d00*/  SHF.R.U64 R14, R10, R12.reuse, R5.reuse ;  /* 0x0000000c0a0e7219 */ /* 0x182fe40000001205 */
[----:B------:R-:W-:-:S05]  /*0d10*/  SHF.R.U32.HI R5, RZ, R12, R5 ;  /* 0x0000000cff057219 */ /* 0x000fca0000011605 */
[----:B------:R-:W1:Y:S01]  /*0d20*/  LDC R15, c[0x0][0x648] ;  /* 0x00019200ff0f7b82 */ /* 0x000e620000000800 */
[-CC-:B--2---:R-:W-:Y:S02]  /*0d30*/  SHF.R.U64 R27, R14, R20.reuse, R5.reuse ;  /* 0x000000140e1b7219 */ /* 0x184fe40000001205 */
[----:B------:R-:W-:-:S05]  /*0d40*/  SHF.R.U32.HI R5, RZ, R20, R5 ;  /* 0x00000014ff057219 */ /* 0x000fca0000011605 */
[----:B------:R-:W2:Y:S01]  /*0d50*/  LDC R21, c[0x0][0x638] ;  /* 0x00018e00ff157b82 */ /* 0x000ea20000000800 */
[-CC-:B---3--:R-:W-:Y:S02]  /*0d60*/  SHF.R.U64 R20, R27, R28.reuse, R5.reuse ;  /* 0x0000001c1b147219 */ /* 0x188fe40000001205 */
[-C--:B------:R-:W-:Y:S02]  /*0d70*/  SHF.L.U32 R3, R3, R28.reuse, RZ ;  /* 0x0000001c03037219 */ /* 0x080fe400000006ff */
[----:B------:R-:W-:Y:S01]  /*0d80*/  SHF.R.U32.HI R5, RZ, R28, R5 ;  /* 0x0000001cff057219 */ /* 0x000fe20000011605 */
[----:B------:R-:W-:Y:S01]  /*0d90*/  IMAD.MOV.U32 R4, RZ, RZ, R20 ;  /* 0x000000ffff047224 */ /* 0x000fe200078e0014 */
[----:B------:R-:W-:Y:S01]  /*0da0*/  LOP3.LUT R12, RZ, R3, RZ, 0x33, !PT ;  /* 0x00000003ff0c7212 */ /* 0x000fe200078e33ff */
[----:B------:R-:W3:Y:S01]  /*0db0*/  LDC R25, c[0x0][0x610] ;  /* 0x00018400ff197b82 */ /* 0x000ee20000000800 */
[----:B------:R-:W-:Y:S05]  /*0dc0*/  @!P0 BRA `(.L_x_10) ;  /* 0x0000000000288947 */ /* 0x000fea0003800000 */
[----:B------:R-:W4:Y:S02]  /*0dd0*/  LDC R3, c[0x0][0x64c] ;  /* 0x00019300ff037b82 */ /* 0x000f240000000800 */
[----:B----4-:R-:W-:-:S05]  /*0de0*/  IADD3 R3, P0, R20, R3, RZ ;  /* 0x0000000314037210 */ /* 0x010fca0007f1e0ff */
        /* <DEDUP_REMOVED lines=8> */
.L_x_10:
[----:B-1----:R-:W-:Y:S01]  /*0e70*/  SHF.R.U64 R4, R4, R15, R5 ;  /* 0x0000000f04047219 */ /* 0x002fe20000001205 */
[----:B0-----:R-:W-:Y:S01]  /*0e80*/  VIADD R5, R24, 0xffffffff ;  /* 0xffffffff18057836 */ /* 0x001fe20000000000 */
[----:B------:R-:W-:Y:S02]  /*0e90*/  SHF.L.U32 R3, R23, R28, RZ ;  /* 0x0000001c17037219 */ /* 0x000fe400000006ff */
[----:B------:R-:W-:Y:S01]  /*0ea0*/  LOP3.LUT R12, R27, R12, RZ, 0xc0, !PT ;  /* 0x0000000c1b0c7212 */ /* 0x000fe200078ec0ff */
[----:B------:R-:W-:Y:S01]  /*0eb0*/  IMAD.MOV R8, RZ, RZ, -R4 ;  /* 0x000000ffff087224 */ /* 0x000fe200078e0a04 */
[----:B------:R-:W-:Y:S02]  /*0ec0*/  SEL R6, R6, R29, !P1 ;  /* 0x0000001d06067207 */ /* 0x000fe40004800000 */
[----:B------:R-:W-:Y:S01]  /*0ed0*/  LOP3.LUT R5, R14, R5, RZ, 0xc0, !PT ;  /* 0x000000050e057212 */ /* 0x000fe200078ec0ff */
[----:B------:R-:W-:Y:S02]  /*0ee0*/  IMAD R9, R3, R4, R12 ;  /* 0x0000000403097224 */ /* 0x000fe400078e020c */
[----:B--2---:R-:W-:-:S02]  /*0ef0*/  IMAD R3, R8, R21, R20 ;  /* 0x0000001508037224 */ /* 0x004fc400078e0214 */
[----:B---3--:R-:W-:Y:S02]  /*0f00*/  IMAD R6, R9, R25, R6 ;  /* 0x0000001909067224 */ /* 0x008fe400078e0206 */
[----:B------:R-:W-:Y:S02]  /*0f10*/  IMAD R103, R3, R24, R5 ;  /* 0x0000001803677224 */ /* 0x000fe400078e0205 */
[----:B------:R-:W-:-:S03]  /*0f20*/  IMAD.MOV.U32 R4, RZ, RZ, 0x1 ;  /* 0x00000001ff047424 */ /* 0x000fc600078e00ff */
[----:B------:R-:W-:Y:S02]  /*0f30*/  SEL R100, R103, R6, !P1 ;  /* 0x0000000667647207 */ /* 0x000fe40004800000 */
[----:B------:R-:W-:Y:S02]  /*0f40*/  PRMT R3, R4, 0x7610, R3 ;  /* 0x0000761004037816 */ /* 0x000fe40000000003 */
[----:B------:R-:W-:-:S07]  /*0f50*/  SEL R103, R6, R103, !P1 ;  /* 0x0000006706677207 */ /* 0x000fce0004800000 */
.L_x_8:
[----:B------:R-:W-:-:S08]  /*0f60*/  NOP ;  /* 0x0000000000007918 */ /* 0x000fd00000000000 */
[----:B------:R-:W0:Y:S02]  /*0f70*/  USETMAXREG.TRY_ALLOC.CTAPOOL UP0, 0xe8 ;  /* 0x000000e8000079c8 */ /* 0x000e240008000600 */
[----:B0-----:R-:W-:-:S13]  /*0f80*/  PLOP3.LUT P0, PT, PT, PT, UP0, 0x80, 0x0 ;  /* 0x000000000000781c */ /* 0x001fda0003f0f008 */
[----:B------:R-:W-:Y:S05]  /*0f90*/  @!P0 BRA `(.L_x_8) ;  /* 0xfffffffc00f08947 */ /* 0x000fea000383ffff */
[----:B------:R-:W-:Y:S01]  /*0fa0*/  ULDC.64 UR4, c[0x0][0x598] ;  /* 0x0001660000047ab9 */ /* 0x000fe20000000a00 */
[----:B------:R-:W-:Y:S01]  /*0fb0*/  ULDC.64 UR38, c[0x0][0x208] ;  /* 0x0000820000267ab9 */ /* 0x000fe20000000a00 */
[----:B------:R-:W-:-:S04]  /*0fc0*/  ISETP.NE.U32.AND P0, PT, RZ, UR4, PT ;  /* 0x00000004ff007c0c */ /* 0x000fc8000bf05070 */
[----:B------:R-:W-:-:S13]  /*0fd0*/  ISETP.NE.AND.EX P0, PT, RZ, UR5, PT, P0 ;  /* 0x00000005ff007c0c */ /* 0x000fda000bf05300 */
[----:B------:R-:W-:Y:S05]  /*0fe0*/  @!P0 BRA `(.L_x_11) ;  /* 0x00000000001c8947 */ /* 0x000fea0003800000 */
[----:B------:R-:W0:Y:S02]  /*0ff0*/  LDC.64 R4, c[0x0][0x598] ;  /* 0x00016600ff047b82 */ /* 0x000e240000000a00 */
[----:B0-----:R-:W2:Y:S02]  /*1000*/  LDG.E.64 R4, desc[UR38][R4.64] ;  /* 0x0000002604047981 */ /* 0x001ea4000c1e1b00 */
[----:B--2---:R-:W-:-:S04]  /*1010*/  ISETP.NE.U32.AND P0, PT, R4, RZ, PT ;  /* 0x000000ff0400720c */ /* 0x004fc80003f05070 */
[----:B------:R-:W-:-:S13]  /*1020*/  ISETP.NE.AND.EX P0, PT, R5, RZ, PT, P0 ;  /* 0x000000ff0500720c */ /* 0x000fda0003f05300 */
[----:B------:R-:W-:Y:S05]  /*1030*/  @!P0 BRA `(.L_x_11) ;  /* 0x0000000000088947 */ /* 0x000fea0003800000 */
[----:B------:R0:W5:Y:S01]  /*1040*/  LD.E R23, desc[UR38][R4.64] ;  /* 0x0000002604177980 */ /* 0x000162000c101900 */
[----:B------:R-:W-:Y:S05]  /*1050*/  BRA `(.L_x_12) ;  /* 0x0000000000247947 */ /* 0x000fea0003800000 */
.L_x_11:
[----:B------:R-:W-:Y:S02]  /*1060*/  ULDC.64 UR4, c[0x0][0x588] ;  /* 0x0001620000047ab9 */ /* 0x000fe40000000a00 */
[----:B------:R-:W-:-:S04]  /*1070*/  ISETP.NE.U32.AND P0, PT, RZ, UR4, PT ;  /* 0x00000004ff007c0c */ /* 0x000fc8000bf05070 */
[----:B------:R-:W-:-:S13]  /*1080*/  ISETP.NE.AND.EX P0, PT, RZ, UR5, PT, P0 ;  /* 0x00000005ff007c0c */ /* 0x000fda000bf05300 */
[----:B------:R-:W-:Y:S05]  /*1090*/  @!P0 BRA `(.L_x_13) ;  /* 0x00000000000c8947 */ /* 0x000fea0003800000 */
[----:B------:R-:W0:Y:S02]  /*10a0*/  LDC.64 R4, c[0x0][0x588] ;  /* 0x00016200ff047b82 */ /* 0x000e240000000a00 */
[----:B0-----:R1:W5:Y:S01]  /*10b0*/  LDG.E R23, desc[UR38][R4.64] ;  /* 0x0000002604177981 */ /* 0x001362000c1e1900 */
[----:B------:R-:W-:Y:S05]  /*10c0*/  BRA `(.L_x_12) ;  /* 0x0000000000087947 */ /* 0x000fea0003800000 */
.L_x_13:
[----:B------:R-:W-:Y:S02]  /*10d0*/  ULDC UR4, c[0x0][0x580] ;  /* 0x0001600000047ab9 */ /* 0x000fe40000000800 */
[----:B------:R-:W-:-:S07]  /*10e0*/  IMAD.U32 R23, RZ, RZ, UR4 ;  /* 0x00000004ff177e24 */ /* 0x000fce000f8e00ff */
.L_x_12:
[----:B------:R-:W-:Y:S02]  /*10f0*/  ULDC.64 UR4, c[0x0][0x5a0] ;  /* 0x0001680000047ab9 */ /* 0x000fe40000000a00 */
[----:B------:R-:W-:-:S04]  /*1100*/  ISETP.NE.U32.AND P0, PT, RZ, UR4, PT ;  /* 0x00000004ff007c0c */ /* 0x000fc8000bf05070 */
[----:B------:R-:W-:-:S13]  /*1110*/  ISETP.NE.AND.EX P0, PT, RZ, UR5, PT, P0 ;  /* 0x00000005ff007c0c */ /* 0x000fda000bf05300 */
[----:B------:R-:W-:Y:S05]  /*1120*/  @!P0 BRA `(.L_x_14) ;  /* 0x00000000001c8947 */ /* 0x000fea0003800000 */
[----:B01----:R-:W0:Y:S02]  /*1130*/  LDC.64 R4, c[0x0][0x5a0] ;  /* 0x00016800ff047b82 */ /* 0x003e240000000a00 */
[----:B0-----:R-:W2:Y:S02]  /*1140*/  LDG.E.64 R4, desc[UR38][R4.64] ;  /* 0x0000002604047981 */ /* 0x001ea4000c1e1b00 */
[----:B--2---:R-:W-:-:S04]  /*1150*/  ISETP.NE.U32.AND P0, PT, R4, RZ, PT ;  /* 0x000000ff0400720c */ /* 0x004fc80003f05070 */
[----:B------:R-:W-:-:S13]  /*1160*/  ISETP.NE.AND.EX P0, PT, R5, RZ, PT, P0 ;  /* 0x000000ff0500720c */ /* 0x000fda0003f05300 */
[----:B------:R-:W-:Y:S05]  /*1170*/  @!P0 BRA `(.L_x_14) ;  /* 0x0000000000088947 */ /* 0x000fea0003800000 */
[----:B------:R0:W5:Y:S01]  /*1180*/  LD.E R90, desc[UR38][R4.64] ;  /* 0x00000026045a7980 */ /* 0x000162000c101900 */
[----:B------:R-:W-:Y:S05]  /*1190*/  BRA `(.L_x_15) ;  /* 0x0000000000247947 */ /* 0x000fea0003800000 */
.L_x_14:
[----:B------:R-:W-:Y:S02]  /*11a0*/  ULDC.64 UR4, c[0x0][0x590] ;  /* 0x0001640000047ab9 */ /* 0x000fe40000000a00 */
[----:B------:R-:W-:-:S04]  /*11b0*/  ISETP.NE.U32.AND P0, PT, RZ, UR4, PT ;  /* 0x00000004ff007c0c */ /* 0x000fc8000bf05070 */
[----:B------:R-:W-:-:S13]  /*11c0*/  ISETP.NE.AND.EX P0, PT, RZ, UR5, PT, P0 ;  /* 0x00000005ff007c0c */ /* 0x000fda000bf05300 */
[----:B------:R-:W-:Y:S05]  /*11d0*/  @!P0 BRA `(.L_x_16) ;  /* 0x00000000000c8947 */ /* 0x000fea0003800000 */
[----:B------:R-:W2:Y:S02]  /*11e0*/  LDC.64 R90, c[0x0][0x590] ;  /* 0x00016400ff5a7b82 */ /* 0x000ea40000000a00 */
[----:B--2---:R2:W5:Y:S01]  /*11f0*/  LDG.E R90, desc[UR38][R90.64] ;  /* 0x000000265a5a7981 */ /* 0x004562000c1e1900 */
[----:B------:R-:W-:Y:S05]  /*1200*/  BRA `(.L_x_15) ;  /* 0x0000000000087947 */ /* 0x000fea0003800000 */
.L_x_16:
[----:B------:R-:W-:Y:S02]  /*1210*/  ULDC UR4, c[0x0][0x584] ;  /* 0x0001610000047ab9 */ /* 0x000fe40000000800 */
[----:B------:R-:W-:-:S07]  /*1220*/  IMAD.U32 R90, RZ, RZ, UR4 ;  /* 0x00000004ff5a7e24 */ /* 0x000fce000f8e00ff */
.L_x_15:
[----:B------:R-:W-:-:S13]  /*1230*/  LOP3.LUT P0, RZ, R3, 0xff, RZ, 0xc0, !PT ;  /* 0x000000ff03ff7812 */ /* 0x000fda000780c0ff */
[----:B------:R-:W-:Y:S05]  /*1240*/  @!P0 EXIT ;  /* 0x000000000000894d */ /* 0x000fea0003800000 */
[----:B------:R-:W3:Y:S01]  /*1250*/  LDC R93, c[0x0][0x658] ;  /* 0x00019600ff5d7b82 */ /* 0x000ee20000000800 */
[----:B------:R-:W-:Y:S01]  /*1260*/  LOP3.LUT R7, R7, 0x1, RZ, 0xc0, !PT ;  /* 0x0000000107077812 */ /* 0x000fe200078ec0ff */
[----:B------:R-:W-:Y:S01]  /*1270*/  ULDC.64 UR6, c[0x0][0x288] ;  /* 0x0000a20000067ab9 */ /* 0x000fe20000000a00 */
[----:B------:R-:W-:Y:S01]  /*1280*/  SHF.R.U32.HI R3, RZ, 0x2, R95 ;  /* 0x00000002ff037819 */ /* 0x000fe2000001165f */
[----:B------:R-:W-:Y:S01]  /*1290*/  UIADD3 UR4, UR7, 0x3f, URZ ;  /* 0x0000003f07047890 */ /* 0x000fe2000fffe03f */
[----:B------:R-:W-:Y:S01]  /*12a0*/  SHF.R.U32.HI R0, RZ, 0x1, R0 ;  /* 0x00000001ff007819 */ /* 0x000fe20000011600 */
[----:B------:R-:W-:Y:S01]  /*12b0*/  IMAD.SHL.U32 R88, R7, 0x40, RZ ;  /* 0x0000004007587824 */ /* 0x000fe200078e00ff */
[----:B------:R-:W-:Y:S01]  /*12c0*/  LOP3.LUT R3, R3, 0x7, RZ, 0xc0, !PT ;  /* 0x0000000703037812 */ /* 0x000fe200078ec0ff */
[----:B------:R-:W4:Y:S01]  /*12d0*/  LDC.64 R8, c[0x0][0x5c8] ;  /* 0x00017200ff087b82 */ /* 0x000f220000000a00 */
[----:B------:R-:W-:Y:S01]  /*12e0*/  USHF.R.S32.HI UR5, URZ, 0x1f, UR4 ;  /* 0x0000001f3f057899 */ /* 0x000fe20008011404 */
[----:B------:R-:W-:Y:S01]  /*12f0*/  LOP3.LUT R0, R0, 0x30, RZ, 0xc0, !PT ;  /* 0x0000003000007812 */ /* 0x000fe200078ec0ff */
[----:B------:R-:W-:Y:S01]  /*1300*/  IMAD.MOV.U32 R6, RZ, RZ, 0x1 ;  /* 0x00000001ff067424 */ /* 0x000fe200078e00ff */
[--C-:B------:R-:W-:Y:S01]  /*1310*/  LOP3.LUT R88, R88, 0x40, R3.reuse, 0xe2, !PT ;  /* 0x0000004058587812 */ /* 0x100fe200078ee203 */
[----:B------:R-:W-:Y:S01]  /*1320*/  ULEA.HI UR5, UR5, UR4, URZ, 0x6 ;  /* 0x0000000405057291 */ /* 0x000fe2000f8f303f */
[-C--:B01----:R-:W-:Y:S01]  /*1330*/  IADD3 R4, RZ, -R0.reuse, -R3 ;  /* 0x80000000ff047210 */ /* 0x083fe20007ffe803 */
[----:B------:R-:W-:Y:S01]  /*1340*/  IMAD.U32 R5, RZ, RZ, UR6 ;  /* 0x00000006ff057e24 */ /* 0x000fe2000f8e00ff */
[----:B------:R-:W0:Y:S01]  /*1350*/  LDC R97, c[0x0][0x600] ;  /* 0x00018000ff617b82 */ /* 0x000e220000000800 */
[----:B------:R-:W-:Y:S01]  /*1360*/  LOP3.LUT R88, R88, R0, RZ, 0xfc, !PT ;  /* 0x0000000058587212 */ /* 0x000fe200078efcff */
[----:B------:R-:W-:Y:S01]  /*1370*/  IMAD.MOV.U32 R0, RZ, RZ, -0x1 ;  /* 0xffffffffff007424 */ /* 0x000fe200078e00ff */
[----:B------:R-:W-:Y:S01]  /*1380*/  USHF.R.S32.HI UR43, URZ, 0x6, UR5 ;  /* 0x000000063f2b7899 */ /* 0x000fe20008011405 */
[----:B------:R-:W-:Y:S01]  /*1390*/  LOP3.LUT R94, R95, 0x3, RZ, 0xc0, !PT ;  /* 0x000000035f5e7812 */ /* 0x000fe200078ec0ff */
[----:B------:R-:W-:Y:S01]  /*13a0*/  IMAD R4, R7, -0x40, R4 ;  /* 0xffffffc007047824 */ /* 0x000fe200078e0204 */
[C---:B------:R-:W-:Y:S01]  /*13b0*/  LOP3.LUT R96, R95.reuse, 0x80, RZ, 0xc0, !PT ;  /* 0x000000805f607812 */ /* 0x040fe200078ec0ff */
[----:B------:R-:W-:Y:S01]  /*13c0*/  UISETP.LT.AND UP0, UPT, UR43, 0x1, UPT ;  /* 0x000000012b00788c */ /* 0x000fe2000bf01270 */
[-C--:B---3--:R-:W-:Y:S01]  /*13d0*/  SHF.L.U32 R0, R0, R93.reuse, RZ ;  /* 0x0000005d00007219 */ /* 0x088fe200000006ff */
[----:B------:R-:W-:Y:S01]  /*13e0*/  ULDC UR4, c[0x0][0x284] ;  /* 0x0000a10000047ab9 */ /* 0x000fe20000000800 */
[----:B------:R-:W-:Y:S01]  /*13f0*/  IMAD R94, R94, -0x2, R5 ;  /* 0xfffffffe5e5e7824 */ /* 0x000fe200078e0205 */
[----:B------:R-:W-:Y:S01]  /*1400*/  USEL UR44, UR43, 0x1, UP0 ;  /* 0x000000012b2c7887 */ /* 0x000fe20008000000 */
[----:B------:R-:W-:Y:S01]  /*1410*/  SHF.L.U32 R93, R6, R93, RZ ;  /* 0x0000005d065d7219 */ /* 0x000fe200000006ff */
[----:B------:R-:W-:Y:S01]  /*1420*/  IMAD.SHL.U32 R95, R95, 0x2, RZ ;  /* 0x000000025f5f7824 */ /* 0x000fe200078e00ff */
[----:B------:R-:W-:Y:S01]  /*1430*/  LOP3.LUT R102, R18, 0x1, RZ, 0xfc, !PT ;  /* 0x0000000112667812 */ /* 0x000fe200078efcff */
[----:B------:R-:W-:Y:S01]  /*1440*/  VIADD R99, R4, UR4 ;  /* 0x0000000404637c36 */ /* 0x000fe20008000000 */
[C---:B----4-:R-:W-:Y:S01]  /*1450*/  SHF.L.U64.HI R92, R8.reuse, 0x3, R9 ;  /* 0x00000003085c7819 */ /* 0x050fe20000010209 */
[----:B--2---:R-:W-:Y:S01]  /*1460*/  IMAD.SHL.U32 R91, R8, 0x8, RZ ;  /* 0x00000008085b7824 */ /* 0x004fe200078e00ff */
[----:B------:R-:W-:Y:S01]  /*1470*/  SHF.R.U32.HI R96, RZ, 0x7, R96 ;  /* 0x00000007ff607819 */ /* 0x000fe20000011660 */
[----:B------:R-:W-:Y:S01]  /*1480*/  IMAD.MOV.U32 R89, RZ, RZ, RZ ;  /* 0x000000ffff597224 */ /* 0x000fe200078e00ff */
[----:B------:R-:W-:Y:S01]  /*1490*/  LOP3.LUT R98, RZ, R0, RZ, 0x33, !PT ;  /* 0x00000000ff627212 */ /* 0x000fe200078e33ff */
[----:B------:R-:W-:Y:S01]  /*14a0*/  UIADD3 UR44, UR43, -UR44, URZ ;  /* 0x8000002c2b2c7290 */ /* 0x000fe2000fffe03f */
[----:B------:R-:W-:Y:S01]  /*14b0*/  UMOV UR40, URZ ;  /* 0x0000003f00287c82 */ /* 0x000fe20008000000 */
[----:B0-----:R-:W-:Y:S01]  /*14c0*/  VIADD R97, R97, 0xffffffff ;  /* 0xffffffff61617836 */ /* 0x001fe20000000000 */
[----:B------:R-:W-:-:S09]  /*14d0*/  UMOV UR41, URZ ;  /* 0x0000003f00297c82 */ /* 0x000fd20008000000 */
.L_x_162:
[----:B0-----:R-:W0:Y:S01]  /*14e0*/  SHFL.IDX PT, R0, R96, RZ, 0x1f ;  /* 0x00001fff60007589 */ /* 0x001e2200000e0000 */
[----:B-1----:R-:W1:Y:S01]  /*14f0*/  S2UR UR7, SR_CgaCtaId ;  /* 0x00000000000779c3 */ /* 0x002e620000008800 */
[----:B------:R-:W-:Y:S01]  /*1500*/  UMOV UR6, 0x400 ;  /* 0x0000040000067882 */ /* 0x000fe20000000000 */
[----:B0-----:R-:W-:Y:S01]  /*1510*/  R2UR UR4, R0 ;  /* 0x00000000000472ca */ /* 0x001fe200000e0000 */
[----:B-1----:R-:W-:-:S12]  /*1520*/  ULEA UR6, UR7, UR6, 0x18 ;  /* 0x0000000607067291 */ /* 0x002fd8000f8ec03f */
[----:B------:R-:W-:-:S04]  /*1530*/  ULEA.HI UR5, UR4, UR4, URZ, 0x1 ;  /* 0x0000000404057291 */ /* 0x000fc8000f8f083f */
[----:B------:R-:W-:-:S04]  /*1540*/  ULOP3.LUT UR5, UR5, 0x7fffe, URZ, 0xc0, !UPT ;  /* 0x0007fffe05057892 */ /* 0x000fc8000f8ec03f */
[----:B------:R-:W-:-:S03]  /*1550*/  UIADD3 UR5, UR4, -UR5, URZ ;  /* 0x8000000504057290 */ /* 0x000fc6000fffe03f */
[----:B------:R-:W-:Y:S01]  /*1560*/  ULDC UR4, c[0x0][0x28c] ;  /* 0x0000a30000047ab9 */ /* 0x000fe20000000800 */
[----:B------:R-:W-:Y:S01]  /*1570*/  ULEA UR5, UR5, UR6, 0xd ;  /* 0x0000000605057291 */ /* 0x000fe2000f8e683f */
[----:B------:R-:W-:-:S03]  /*1580*/  ISETP.LT.AND P0, PT, RZ, UR4, PT ;  /* 0x00000004ff007c0c */ /* 0x000fc6000bf01270 */
[----:B------:R-:W-:-:S04]  /*1590*/  UIADD3 UR5, UR5, 0x180, URZ ;  /* 0x0000018005057890 */ /* 0x000fc8000fffe03f */
[----:B------:R-:W-:-:S04]  /*15a0*/  USHF.R.U32.HI UR5, URZ, 0x4, UR5 ;  /* 0x000000043f057899 */ /* 0x000fc80008011605 */
[----:B------:R-:W-:-:S04]  /*15b0*/  ULOP3.LUT UR5, UR5, 0x3fff, URZ, 0xc0, !UPT ;  /* 0x00003fff05057892 */ /* 0x000fc8000f8ec03f */
[----:B------:R-:W-:Y:S01]  /*15c0*/  ULOP3.LUT UR45, UR5, 0x10000, URZ, 0xfc, !UPT ;  /* 0x00010000052d7892 */ /* 0x000fe2000f8efc3f */
[----:B--2345:R-:W-:Y:S11]  /*15d0*/  @P0 BRA `(.L_x_17) ;  /* 0x0000000000400947 */ /* 0x03cff60003800000 */
[----:B------:R-:W-:Y:S01]  /*15e0*/  MOV R0, 0x0 ;  /* 0x0000000000007802 */ /* 0x000fe20000000f00 */
[----:B------:R-:W-:Y:S01]  /*15f0*/  ULDC.64 UR4, c[0x4][0x68] ;  /* 0x01001a0000047ab9 */ /* 0x000fe20000000a00 */
[----:B------:R-:W-:Y:S01]  /*1600*/  ULDC.64 UR6, c[0x4][0x8] ;  /* 0x0100020000067ab9 */ /* 0x000fe20000000a00 */
[----:B------:R-:W-:Y:S01]  /*1610*/  IMAD.U32 R4, RZ, RZ, UR4 ;  /* 0x00000004ff047e24 */ /* 0x000fe2000f8e00ff */
[----:B------:R0:W1:Y:S01]  /*1620*/  LDC.64 R14, c[0x4][R0] ;  /* 0x01000000000e7b82 */ /* 0x0000620000000a00 */
[----:B------:R-:W-:Y:S01]  /*1630*/  IMAD.U32 R5, RZ, RZ, UR5 ;  /* 0x00000005ff057e24 */ /* 0x000fe2000f8e00ff */
[----:B------:R-:W-:Y:S01]  /*1640*/  ULDC.64 UR4, c[0x4][0x70] ;  /* 0x01001c0000047ab9 */ /* 0x000fe20000000a00 */
[----:B------:R-:W-:Y:S02]  /*1650*/  IMAD.U32 R10, RZ, RZ, UR6 ;  /* 0x00000006ff0a7e24 */ /* 0x000fe4000f8e00ff */
[----:B------:R-:W-:Y:S02]  /*1660*/  IMAD.U32 R6, RZ, RZ, UR4 ;  /* 0x00000004ff067e24 */ /* 0x000fe4000f8e00ff */
[----:B------:R-:W-:-:S02]  /*1670*/  IMAD.U32 R7, RZ, RZ, UR5 ;  /* 0x00000005ff077e24 */ /* 0x000fc4000f8e00ff */
[----:B------:R-:W-:Y:S02]  /*1680*/  IMAD.U32 R11, RZ, RZ, UR7 ;  /* 0x00000007ff0b7e24 */ /* 0x000fe4000f8e00ff */
[----:B------:R-:W-:Y:S02]  /*1690*/  IMAD.MOV.U32 R8, RZ, RZ, 0x1e1 ;  /* 0x000001e1ff087424 */ /* 0x000fe400078e00ff */
[----:B------:R-:W-:Y:S02]  /*16a0*/  IMAD.MOV.U32 R12, RZ, RZ, 0x1 ;  /* 0x00000001ff0c7424 */ /* 0x000fe400078e00ff */
[----:B0-----:R-:W-:-:S07]  /*16b0*/  IMAD.MOV.U32 R13, RZ, RZ, RZ ;  /* 0x000000ffff0d7224 */ /* 0x001fce00078e00ff */
[----:B------:R-:W-:-:S07]  /*16c0*/  LEPC R20, `(.L_x_17) ;  /* 0x000000001014794e */ /* 0x000fce0000000000 */
[----:B-1---5:R-:W-:Y:S05]  /*16d0*/  CALL.ABS.NOINC R14 ;  /* 0x000000000e007343 */ /* 0x022fea0003c00000 */
.L_x_17:
[----:B------:R-:W-:-:S13]  /*16e0*/  ISETP.NE.AND P0, PT, R102, 0x3, PT ;  /* 0x000000036600780c */ /* 0x000fda0003f05270 */
[----:B------:R-:W-:Y:S05]  /*16f0*/  @!P0 BRA `(.L_x_18) ;  /* 0x0000000000048947 */ /* 0x000fea0003800000 */
[----:B------:R-:W-:Y:S01]  /*1700*/  BPT.TRAP 0x1 ;  /* 0x000000040000795c */ /* 0x000fe20000300000 */
.L_x_18:
[----:B------:R-:W0:Y:S01]  /*1710*/  S2UR UR5, SR_CgaCtaId ;  /* 0x00000000000579c3 */ /* 0x000e220000008800 */
[----:B------:R-:W-:Y:S01]  /*1720*/  UMOV UR4, 0x400 ;  /* 0x0000040000047882 */ /* 0x000fe20000000000 */
[----:B------:R-:W-:Y:S02]  /*1730*/  IMAD.U32 R0, RZ, RZ, UR40 ;  /* 0x00000028ff007e24 */ /* 0x000fe4000f8e00ff */
[----:B------:R-:W-:-:S03]  /*1740*/  IMAD.U32 R3, RZ, RZ, UR41 ;  /* 0x00000029ff037e24 */ /* 0x000fc6000f8e00ff */
[----:B------:R-:W-:Y:S01]  /*1750*/  SHF.L.U32 R0, R0, 0x1f, RZ ;  /* 0x0000001f00007819 */ /* 0x000fe200000006ff */
[----:B0-----:R-:W-:-:S06]  /*1760*/  ULEA UR4, UR5, UR4, 0x18 ;  /* 0x0000000405047291 */ /* 0x001fcc000f8ec03f */
[----:B------:R-:W-:-:S04]  /*1770*/  IMAD.U32 R6, RZ, RZ, UR4 ;  /* 0x00000004ff067e24 */ /* 0x000fc8000f8e00ff */
[----:B------:R-:W-:-:S04]  /*1780*/  IMAD R3, R3, 0x8, R6 ;  /* 0x0000000803037824 */ /* 0x000fc800078e0206 */
[----:B------:R0:W1:Y:S01]  /*1790*/  SYNCS.PHASECHK.TRANS64.TRYWAIT P1, [R3+URZ], R0 ;  /* 0x00000000030075a7 */ /* 0x000062000802017f */
[----:B------:R-:W-:Y:S05]  /*17a0*/  @!P0 BRA `(.L_x_19) ;  /* 0x0000000000048947 */ /* 0x000fea0003800000 */
[----:B------:R-:W-:Y:S01]  /*17b0*/  BPT.TRAP 0x1 ;  /* 0x000000040000795c */ /* 0x000fe20000300000 */
.L_x_19:
[----:B------:R-:W-:-:S05]  /*17c0*/  IMAD.U32 R4, RZ, RZ, UR44 ;  /* 0x0000002cff047e24 */ /* 0x000fca000f8e00ff */
[----:B------:R-:W-:Y:S01]  /*17d0*/  ISETP.GE.AND P2, PT, R4, 0x1, PT ;  /* 0x000000010400780c */ /* 0x000fe20003f46270 */
[----:B-1----:R-:W-:-:S12]  /*17e0*/  @P1 BRA `(.L_x_20) ;  /* 0x0000000000081947 */ /* 0x002fd80003800000 */
[----:B------:R-:W1:Y:S02]  /*17f0*/  SYNCS.PHASECHK.TRANS64.TRYWAIT P1, [R3+URZ], R0 ;  /* 0x00000000030075a7 */ /* 0x000e64000802017f */
[----:B-1----:R-:W-:Y:S05]  /*1800*/  @!P1 BRA `(.L_x_21) ;  /* 0x0000006800149947 */ /* 0x002fea0003800000 */
.L_x_20:
[----:B------:R-:W-:Y:S05]  /*1810*/  WARPSYNC.ALL ;  /* 0x0000000000007948 */ /* 0x000fea0003800000 */
[----:B------:R-:W-:Y:S01]  /*1820*/  R2UR UR4, R6 ;  /* 0x00000000060472ca */ /* 0x000fe200000e0000 */
[----:B------:R-:W-:Y:S01]  /*1830*/  ULEA UR5, UR41, UR45, 0xa ;  /* 0x0000002d29057291 */ /* 0x000fe2000f8e503f */
[----:B------:R-:W-:Y:S01]  /*1840*/  WARPGROUP.ARRIVE ;  /* 0x00000000000079c5 */ /* 0x000fe20000000000 */
[----:B------:R-:W-:Y:S01]  /*1850*/  UMOV UR9, 0x40000040 ;  /* 0x4000004000097882 */ /* 0x000fe20000000000 */
[----:B------:R-:W-:-:S04]  /*1860*/  UMOV UR11, 0x40000040 ;  /* 0x40000040000b7882 */ /* 0x000fc80000000000 */
[----:B------:R-:W-:-:S05]  /*1870*/  UMOV UR8, UR5 ;  /* 0x0000000500087c82 */ /* 0x000fca0008000000 */
[----:B------:R-:W-:-:S04]  /*1880*/  UIADD3 UR4, UR4, 0x18180, URZ ;  /* 0x0001818004047890 */ /* 0x000fc8000fffe03f */
[----:B------:R-:W-:-:S04]  /*1890*/  USHF.R.U32.HI UR4, URZ, 0x4, UR4 ;  /* 0x000000043f047899 */ /* 0x000fc80008011604 */
[----:B------:R-:W-:-:S04]  /*18a0*/  ULOP3.LUT UR4, UR4, 0x3fff, URZ, 0xc0, !UPT ;  /* 0x00003fff04047892 */ /* 0x000fc8000f8ec03f */
[----:B------:R-:W-:-:S04]  /*18b0*/  ULOP3.LUT UR4, UR4, 0x10000, URZ, 0xfc, !UPT ;  /* 0x0001000004047892 */ /* 0x000fc8000f8efc3f */
[----:B------:R-:W-:-:S07]  /*18c0*/  ULEA UR6, UR41, UR4, 0xa ;  /* 0x0000000429067291 */ /* 0x000fce000f8e503f */
[----:B------:R-:W-:Y:S02]  /*18d0*/  UMOV UR10, UR6 ;  /* 0x00000006000a7c82 */ /* 0x000fe40008000000 */
[----:B------:R-:W-:Y:S01]  /*18e0*/  HGMMA.64x128x16.F32 R24, gdesc[UR8], RZ, !UPT, gsb0 ;  /* 0x01e00000081879f0 */ /* 0x000fe2000c0008ff */
[----:B------:R-:W-:Y:S02]  /*18f0*/  UIADD3 UR8, UR5, 0x2, URZ ;  /* 0x0000000205087890 */ /* 0x000fe4000fffe03f */
[----:B------:R-:W-:Y:S01]  /*1900*/  UIADD3 UR10, UR6, 0x2, URZ ;  /* 0x00000002060a7890 */ /* 0x000fe2000fffe03f */
[----:B------:R-:W-:Y:S01]  /*1910*/  UMOV UR9, 0x40000040 ;  /* 0x4000004000097882 */ /* 0x000fe20000000000 */
[----:B------:R-:W-:Y:S01]  /*1920*/  UMOV UR11, 0x40000040 ;  /* 0x40000040000b7882 */ /* 0x000fe20000000000 */
[----:B------:R-:W-:Y:S02]  /*1930*/  WARPGROUP.DEPBAR.LE gsb0, 0x0 ;  /* 0x00008000000079c5 */ /* 0x000fe40000010000 */
[----:B------:R-:W-:-:S06]  /*1940*/  WARPGROUP.ARRIVE ;  /* 0x00000000000079c5 */ /* 0x000fcc0000000000 */
[----:B------:R-:W-:Y:S01]  /*1950*/  HGMMA.64x128x16.F32 R24, gdesc[UR8], R24, gsb0 ;  /* 0x01e00000081879f0 */ /* 0x000fe20008000818 */
        /* <DEDUP_REMOVED lines=13> */
[----:B------:R-:W-:Y:S03]  /*1a30*/  HGMMA.64x128x16.F32 R24, gdesc[UR8], R24, gsb0 ;  /* 0x01e00000081879f0 */ /* 0x000fe60008000818 */
[----:B------:R-:W-:Y:S02]  /*1a40*/  WARPGROUP.DEPBAR.LE gsb0, 0x0 ;  /* 0x00008000000079c5 */ /* 0x000fe40000010000 */
[----:B------:R-:W-:Y:S05]  /*1a50*/  @!P2 BRA `(.L_x_22) ;  /* 0x000000040028a947 */ /* 0x000fea0003800000 */
[----:B------:R-:W-:Y:S01]  /*1a60*/  UIADD3 UR5, UR41, 0x1, URZ ;  /* 0x0000000129057890 */ /* 0x000fe2000fffe03f */
[----:B01----:R-:W-:Y:S02]  /*1a70*/  IMAD.U32 R0, RZ, RZ, UR44 ;  /* 0x0000002cff007e24 */ /* 0x003fe4000f8e00ff */
[----:B------:R-:W-:Y:S01]  /*1a80*/  IMAD.U32 R3, RZ, RZ, UR41 ;  /* 0x00000029ff037e24 */ /* 0x000fe2000f8e00ff */
[----:B------:R-:W-:-:S04]  /*1a90*/  UISETP.NE.AND UP0, UPT, UR5, 0x6, UPT ;  /* 0x000000060500788c */ /* 0x000fc8000bf05270 */
[----:B------:R-:W-:Y:S02]  /*1aa0*/  USEL UR6, URZ, 0x1, UP0 ;  /* 0x000000013f067887 */ /* 0x000fe40008000000 */
[----:B------:R-:W-:Y:S02]  /*1ab0*/  USEL UR5, UR5, URZ, UP0 ;  /* 0x0000003f05057287 */ /* 0x000fe40008000000 */
[----:B------:R-:W-:-:S06]  /*1ac0*/  ULOP3.LUT UR6, UR40, UR6, URZ, 0x3c, !UPT ;  /* 0x0000000628067292 */ /* 0x000fcc000f8e3c3f */
[----:B------:R-:W-:-:S07]  /*1ad0*/  IMAD.U32 R7, RZ, RZ, UR6 ;  /* 0x00000006ff077e24 */ /* 0x000fce000f8e00ff */
.L_x_29:
[----:B------:R-:W-:Y:S05]  /*1ae0*/  @!P0 BRA `(.L_x_23) ;  /* 0x0000000000048947 */ /* 0x000fea0003800000 */
[----:B------:R-:W-:Y:S01]  /*1af0*/  BPT.TRAP 0x1 ;  /* 0x000000040000795c */ /* 0x000fe20000300000 */
.L_x_23:
[----:B------:R-:W0:Y:S01]  /*1b00*/  S2UR UR7, SR_CgaCtaId ;  /* 0x00000000000779c3 */ /* 0x000e220000008800 */
[----:B------:R-:W-:Y:S01]  /*1b10*/  UMOV UR6, 0x400 ;  /* 0x0000040000067882 */ /* 0x000fe20000000000 */
[----:B------:R-:W-:Y:S01]  /*1b20*/  IMAD.U32 R5, RZ, RZ, UR5 ;  /* 0x00000005ff057e24 */ /* 0x000fe2000f8e00ff */
[----:B------:R-:W-:Y:S01]  /*1b30*/  SHF.L.U32 R4, R7, 0x1f, RZ ;  /* 0x0000001f07047819 */ /* 0x000fe200000006ff */
[----:B0-----:R-:W-:-:S06]  /*1b40*/  ULEA UR6, UR7, UR6, 0x18 ;  /* 0x0000000607067291 */ /* 0x001fcc000f8ec03f */
[----:B------:R-:W-:-:S04]  /*1b50*/  IMAD.U32 R6, RZ, RZ, UR6 ;  /* 0x00000006ff067e24 */ /* 0x000fc8000f8e00ff */
[----:B------:R-:W-:-:S04]  /*1b60*/  IMAD R5, R5, 0x8, R6 ;  /* 0x0000000805057824 */ /* 0x000fc800078e0206 */
[----:B------:R0:W1:Y:S01]  /*1b70*/  SYNCS.PHASECHK.TRANS64.TRYWAIT P1, [R5+URZ], R4 ;  /* 0x00000004050075a7 */ /* 0x000062000802017f */
[----:B------:R-:W-:Y:S05]  /*1b80*/  @!P0 BRA `(.L_x_24) ;  /* 0x0000000000048947 */ /* 0x000fea0003800000 */
[----:B------:R-:W-:Y:S01]  /*1b90*/  BPT.TRAP 0x1 ;  /* 0x000000040000795c */ /* 0x000fe20000300000 */
.L_x_24:
[----:B-1----:R-:W-:Y:S05]  /*1ba0*/  @P1 BRA `(.L_x_25) ;  /* 0x0000000000081947 */ /* 0x002fea0003800000 */
[----:B------:R-:W1:Y:S02]  /*1bb0*/  SYNCS.PHASECHK.TRANS64.TRYWAIT P1, [R5+URZ], R4 ;  /* 0x00000004050075a7 */ /* 0x000e64000802017f */
[----:B-1----:R-:W-:Y:S05]  /*1bc0*/  @!P1 BRA `(.L_x_26) ;  /* 0x0000006400389947 */ /* 0x002fea0003800000 */
.L_x_25:
[----:B------:R-:W-:Y:S01]  /*1bd0*/  ULEA UR6, UR5, UR45, 0xa ;  /* 0x0000002d05067291 */ /* 0x000fe2000f8e503f */
[----:B------:R-:W-:Y:S01]  /*1be0*/  WARPGROUP.ARRIVE ;  /* 0x00000000000079c5 */ /* 0x000fe20000000000 */
[----:B------:R-:W-:Y:S01]  /*1bf0*/  ULEA UR7, UR5, UR4, 0xa ;  /* 0x0000000405077291 */ /* 0x000fe2000f8e503f */
[----:B------:R-:W-:Y:S01]  /*1c00*/  UMOV UR9, 0x40000040 ;  /* 0x4000004000097882 */ /* 0x000fe20000000000 */
[----:B------:R-:W-:-:S03]  /*1c10*/  UMOV UR11, 0x40000040 ;  /* 0x40000040000b7882 */ /* 0x000fc60000000000 */
[----:B------:R-:W-:Y:S02]  /*1c20*/  UMOV UR8, UR6 ;  /* 0x0000000600087c82 */ /* 0x000fe40008000000 */
[----:B------:R-:W-:Y:S02]  /*1c30*/  UMOV UR10, UR7 ;  /* 0x00000007000a7c82 */ /* 0x000fe40008000000 */
[----:B------:R-:W-:Y:S01]  /*1c40*/  HGMMA.64x128x16.F32 R24, gdesc[UR8], R24, gsb0 ;  /* 0x01e00000081879f0 */ /* 0x000fe20008000818 */
[----:B------:R-:W-:Y:S02]  /*1c50*/  UIADD3 UR8, UR6, 0x2, URZ ;  /* 0x0000000206087890 */ /* 0x000fe4000fffe03f */
[----:B------:R-:W-:Y:S01]  /*1c60*/  UIADD3 UR10, UR7, 0x2, URZ ;  /* 0x00000002070a7890 */ /* 0x000fe2000fffe03f */
[----:B------:R-:W-:Y:S01]  /*1c70*/  UMOV UR9, 0x40000040 ;  /* 0x4000004000097882 */ /* 0x000fe20000000000 */
[----:B------:R-:W-:Y:S01]  /*1c80*/  UMOV UR11, 0x40000040 ;  /* 0x40000040000b7882 */ /* 0x000fe20000000000 */
[----:B------:R-:W-:-:S02]  /*1c90*/  WARPGROUP.DEPBAR.LE gsb0, 0x0 ;  /* 0x00008000000079c5 */ /* 0x000fc40000010000 */
        /* <DEDUP_REMOVED lines=18> */
[----:B------:R-:W-:Y:S01]  /*1dc0*/  BPT.TRAP 0x1 ;  /* 0x000000040000795c */ /* 0x000fe20000300000 */
.L_x_27:
[----:B------:R-:W-:-:S13]  /*1dd0*/  ISETP.NE.AND P1, PT, R22, RZ, PT ;  /* 0x000000ff1600720c */ /* 0x000fda0003f25270 */
[----:B01----:R-:W-:-:S04]  /*1de0*/  @P1 IMAD R4, R3, 0x8, R6 ;  /* 0x0000000803041824 */ /* 0x003fc800078e0206 */
[----:B------:R-:W-:-:S05]  /*1df0*/  @P1 VIADD R4, R4, 0x30 ;  /* 0x0000003004041836 */ /* 0x000fca0000000000 */
[----:B------:R-:W-:-:S04]  /*1e00*/  @P1 PRMT R4, R19, 0x654, R4 ;  /* 0x0000065413041816 */ /* 0x000fc80000000004 */
[----:B------:R0:W-:Y:S01]  /*1e10*/  @P1 SYNCS.ARRIVE.TRANS64.RED.A1T0 RZ, [R4+URZ], RZ ;  /* 0x000000ff04ff19a7 */ /* 0x0001e2000810043f */
[----:B------:R-:W-:-:S13]  /*1e20*/  ISETP.GT.U32.AND P1, PT, R18, 0x1, PT ;  /* 0x000000011200780c */ /* 0x000fda0003f24070 */
[----:B0-----:R-:W-:Y:S05]  /*1e30*/  @P1 BRA `(.L_x_28) ;  /* 0x0000000000041947 */ /* 0x001fea0003800000 */
[----:B------:R-:W-:Y:S01]  /*1e40*/  BPT.TRAP 0x1 ;  /* 0x000000040000795c */ /* 0x000fe20000300000 */
.L_x_28:
[----:B------:R-:W-:Y:S01]  /*1e50*/  UIADD3 UR5, UR5, 0x1, URZ ;  /* 0x0000000105057890 */ /* 0x000fe2000fffe03f */
[C---:B------:R-:W-:Y:S01]  /*1e60*/  ISETP.GT.AND P2, PT, R0.reuse, 0x1, PT ;  /* 0x000000010000780c */ /* 0x040fe20003f44270 */
[----:B------:R-:W-:Y:S02]  /*1e70*/  VIADD R3, R3, 0x1 ;  /* 0x0000000103037836 */ /* 0x000fe40000000000 */
[----:B------:R-:W-:Y:S01]  /*1e80*/  UISETP.NE.AND UP0, UPT, UR5, 0x6, UPT ;  /* 0x000000060500788c */ /* 0x000fe2000bf05270 */
[----:B------:R-:W-:Y:S02]  /*1e90*/  VIADD R0, R0, 0xffffffff ;  /* 0xffffffff00007836 */ /* 0x000fe40000000000 */
[C---:B------:R-:W-:Y:S01]  /*1ea0*/  ISETP.NE.AND P1, PT, R3.reuse, 0x6, PT ;  /* 0x000000060300780c */ /* 0x040fe20003f25270 */
[----:B------:R-:W-:Y:S02]  /*1eb0*/  USEL UR6, URZ, 0x1, UP0 ;  /* 0x000000013f067887 */ /* 0x000fe40008000000 */
[----:B------:R-:W-:Y:S01]  /*1ec0*/  USEL UR5, UR5, URZ, UP0 ;  /* 0x0000003f05057287 */ /* 0x000fe20008000000 */
[----:B------:R-:W-:-:S03]  /*1ed0*/  SEL R3, R3, RZ, P1 ;  /* 0x000000ff03037207 */ /* 0x000fc60000800000 */
[----:B------:R-:W-:Y:S01]  /*1ee0*/  LOP3.LUT R7, R7, UR6, RZ, 0x3c, !PT ;  /* 0x0000000607077c12 */ /* 0x000fe2000f8e3cff */
[----:B------:R-:W-:Y:S07]  /*1ef0*/  @P2 BRA `(.L_x_29) ;  /* 0xfffffff800f82947 */ /* 0x000fee000383ffff */
.L_x_22:
[----:B01----:R-:W0:Y:S02]  /*1f00*/  LDC R0, c[0x0][0x28c] ;  /* 0x0000a300ff007b82 */ /* 0x003e240000000800 */
[----:B0-----:R-:W-:-:S13]  /*1f10*/  ISETP.GE.AND P1, PT, R0, 0x1, PT ;  /* 0x000000010000780c */ /* 0x001fda0003f26270 */
[----:B------:R-:W-:Y:S05]  /*1f20*/  @!P1 BRA `(.L_x_30) ;  /* 0x0000000000449947 */ /* 0x000fea0003800000 */
[----:B------:R-:W-:Y:S05]  /*1f30*/  @!P0 BRA `(.L_x_31) ;  /* 0x0000000000048947 */ /* 0x000fea0003800000 */
[----:B------:R-:W-:Y:S01]  /*1f40*/  BPT.TRAP 0x1 ;  /* 0x000000040000795c */ /* 0x000fe20000300000 */
.L_x_31:
[----:B------:R-:W-:-:S13]  /*1f50*/  ISETP.NE.AND P0, PT, R22, RZ, PT ;  /* 0x000000ff1600720c */ /* 0x000fda0003f05270 */
[----:B------:R-:W-:-:S05]  /*1f60*/  VOTEU.ANY UP0, P0 ;  /* 0x00000000003f7886 */ /* 0x000fca0000000100 */
[----:B------:R-:W-:-:S06]  /*1f70*/  @UP0 UIADD3 UR4, UR44, UR41, URZ ;  /* 0x000000292c040290 */ /* 0x000fcc000fffe03f */
[----:B------:R-:W-:Y:S02]  /*1f80*/  IMAD.U32 R4, RZ, RZ, UR4 ;  /* 0x00000004ff047e24 */ /* 0x000fe4000f8e00ff */
[----:B------:R-:W-:Y:S02]  /*1f90*/  IMAD.U32 R3, RZ, RZ, UR4 ;  /* 0x00000004ff037e24 */ /* 0x000fe4000f8e00ff */
[----:B------:R-:W-:-:S05]  /*1fa0*/  @P0 IMAD.WIDE.U32 R4, R4, -0x55555555, RZ ;  /* 0xaaaaaaab04040825 */ /* 0x000fca00078e00ff */
[----:B------:R-:W-:-:S05]  /*1fb0*/  @P0 SHF.R.U32.HI R0, RZ, 0x2, R5 ;  /* 0x00000002ff000819 */ /* 0x000fca0000011605 */
[----:B------:R-:W-:-:S04]  /*1fc0*/  @P0 IMAD R0, R0, -0x6, R3 ;  /* 0xfffffffa00000824 */ /* 0x000fc800078e0203 */
[----:B------:R-:W-:-:S04]  /*1fd0*/  @P0 IMAD R0, R0, 0x8, R6 ;  /* 0x0000000800000824 */ /* 0x000fc800078e0206 */
[----:B------:R-:W-:-:S05]  /*1fe0*/  @P0 VIADD R0, R0, 0x30 ;  /* 0x0000003000000836 */ /* 0x000fca0000000000 */
[----:B------:R-:W-:-:S04]  /*1ff0*/  @P0 PRMT R0, R19, 0x654, R0 ;  /* 0x0000065413000816 */ /* 0x000fc80000000000 */
[----:B------:R0:W-:Y:S01]  /*2000*/  @P0 SYNCS.ARRIVE.TRANS64.RED.A1T0 RZ, [R0+URZ], RZ ;  /* 0x000000ff00ff09a7 */ /* 0x0001e2000810043f */
[----:B------:R-:W-:-:S13]  /*2010*/  ISETP.GT.U32.AND P0, PT, R18, 0x1, PT ;  /* 0x000000011200780c */ /* 0x000fda0003f04070 */
[----:B0-----:R-:W-:Y:S05]  /*2020*/  @P0 BRA `(.L_x_30) ;  /* 0x0000000000040947 */ /* 0x001fea0003800000 */
[----:B------:R-:W-:Y:S01]  /*2030*/  BPT.TRAP 0x1 ;  /* 0x000000040000795c */ /* 0x000fe20000300000 */
.L_x_30:
[----:B------:R-:W-:Y:S01]  /*2040*/  IMAD.SHL.U32 R100, R100, 0x80, RZ ;  /* 0x0000008064647824 */ /* 0x000fe200078e00ff */
[----:B------:R-:W-:Y:S01]  /*2050*/  UIADD3 UR41, UR43, UR41, URZ ;  /* 0x000000292b297290 */ /* 0x000fe2000fffe03f */
[----:B------:R-:W-:Y:S01]  /*2060*/  SHF.R.S32.HI R11, RZ, 0x1f, R101 ;  /* 0x0000001fff0b7819 */ /* 0x000fe20000011465 */
[----:B------:R-:W-:Y:S01]  /*2070*/  UISETP.GE.U32.AND UP1, UPT, UR43, 0x6, UPT ;  /* 0x000000062b00788c */ /* 0x000fe2000bf26070 */
[----:B------:R-:W-:Y:S01]  /*2080*/  IMAD.SHL.U32 R6, R103, 0x80, RZ ;  /* 0x0000008067067824 */ /* 0x000fe200078e00ff */
[----:B------:R-:W-:Y:S01]  /*2090*/  ULDC UR7, c[0x0][0x288] ;  /* 0x0000a20000077ab9 */ /* 0x000fe20000000800 */
[C---:B------:R-:W-:Y:S01]  /*20a0*/  LOP3.LUT R8, R100.reuse, 0x6, R95, 0xf8, !PT ;  /* 0x0000000664087812 */ /* 0x040fe200078ef85f */
[----:B------:R-:W-:Y:S01]  /*20b0*/  UISETP.GT.U32.AND UP0, UPT, UR41, 0x5, UPT ;  /* 0x000000052900788c */ /* 0x000fe2000bf04070 */
[----:B------:R-:W-:Y:S01]  /*20c0*/  ISETP.GE.AND P0, PT, R100, UR7, PT ;  /* 0x0000000764007c0c */ /* 0x000fe2000bf06270 */
[----:B------:R-:W-:Y:S01]  /*20d0*/  ULDC.64 UR4, c[0x0][0x5d0] ;  /* 0x0001740000047ab9 */ /* 0x000fe20000000a00 */
[--C-:B------:R-:W-:Y:S01]  /*20e0*/  SHF.R.S32.HI R9, RZ, 0x1f, R8.reuse ;  /* 0x0000001fff097819 */ /* 0x100fe20000011408 */
[----:B------:R-:W-:Y:S01]  /*20f0*/  ULDC UR10, c[0x0][0x284] ;  /* 0x0000a100000a7ab9 */ /* 0x000fe20000000800 */
[----:B------:R-:W-:Y:S01]  /*2100*/  IMAD R0, R11, UR4, RZ ;  /* 0x000000040b007c24 */ /* 0x000fe2000f8e02ff */
[----:B------:R-:W-:Y:S01]  /*2110*/  UISETP.LT.U32.AND UP0, UPT, UR43, 0x6, UP0 ;  /* 0x000000062b00788c */ /* 0x000fe20008701070 */
[----:B------:R-:W-:Y:S01]  /*2120*/  ISETP.GE.OR P0, PT, R6, UR10, P0 ;  /* 0x0000000a06007c0c */ /* 0x000fe20008706670 */
[----:B------:R-:W-:Y:S01]  /*2130*/  IMAD.WIDE.U32 R4, R101, UR4, R8 ;  /* 0x0000000465047c25 */ /* 0x000fe2000f8e0008 */
[----:B------:R-:W-:Y:S01]  /*2140*/  ULDC.64 UR8, c[0x0][0x5c8] ;  /* 0x0001720000087ab9 */ /* 0x000fe20000000a00 */
[----:B------:R-:W-:-:S02]  /*2150*/  USEL UR6, URZ, 0x1, !UP0 ;  /* 0x000000013f067887 */ /* 0x000fc4000c000000 */
[----:B------:R-:W-:Y:S01]  /*2160*/  IMAD R3, R101, UR5, R0 ;  /* 0x0000000565037c24 */ /* 0x000fe2000f8e0200 */
[----:B------:R-:W-:Y:S01]  /*2170*/  @UP1 UIMAD.WIDE.U32 UR4, UR41, -0x55555555, URZ ;  /* 0xaaaaaaab290418a5 */ /* 0x000fe2000f8e003f */
[----:B------:R-:W-:Y:S01]  /*2180*/  IMAD.WIDE R104, R103, 0x80, R88 ;  /* 0x0000008067687825 */ /* 0x000fe200078e0258 */
[----:B------:R-:W-:Y:S02]  /*2190*/  ULOP3.LUT UR40, UR40, UR6, URZ, 0x3c, !UPT ;  /* 0x0000000628287292 */ /* 0x000fe4000f8e3c3f */
[----:B------:R-:W-:Y:S01]  /*21a0*/  @UP1 USHF.R.U32.HI UR4, URZ, 0x2, UR5 ;  /* 0x000000023f041899 */ /* 0x000fe20008011605 */
[----:B------:R-:W-:Y:S02]  /*21b0*/  IMAD.IADD R5, R5, 0x1, R3 ;  /* 0x0000000105057824 */ /* 0x000fe400078e0203 */
[----:B------:R-:W-:Y:S01]  /*21c0*/  IMAD R3, R105, UR8, RZ ;  /* 0x0000000869037c24 */ /* 0x000fe2000f8e02ff */
[----:B------:R-:W-:Y:S01]  /*21d0*/  @UP1 ULOP3.LUT UR40, UR40, 0x1, UR4, 0x78, !UPT ;  /* 0x0000000128281892 */ /* 0x000fe2000f8e7804 */
[----:B------:R-:W-:-:S04]  /*21e0*/  IMAD.WIDE.U32 R106, R104, UR8, R4 ;  /* 0x00000008686a7c25 */ /* 0x000fc8000f8e0004 */
[----:B------:R-:W-:Y:S02]  /*21f0*/  IMAD R7, R104, UR9, R3 ;  /* 0x0000000968077c24 */ /* 0x000fe4000f8e0203 */
[----:B------:R-:W-:Y:S01]  /*2200*/  IMAD.MOV.U32 R0, RZ, RZ, -0x1 ;  /* 0xffffffffff007424 */ /* 0x000fe200078e00ff */
[----:B------:R-:W-:Y:S06]  /*2210*/  @P0 BRA `(.L_x_32) ;  /* 0x00000040001c0947 */ /* 0x000fec0003800000 */
[----:B-----5:R-:W-:Y:S01]  /*2220*/  FSETP.NEU.AND P0, PT, R90, RZ, PT ;  /* 0x000000ff5a00720b */ /* 0x020fe20003f0d000 */
[----:B------:R-:W-:Y:S01]  /*2230*/  IMAD.IADD R4, R94, 0x1, -R100 ;  /* 0x000000015e047824 */ /* 0x000fe200078e0a64 */
[----:B------:R-:W-:Y:S01]  /*2240*/  BSSY B0, `(.L_x_32) ;  /* 0x0000404000007945 */ /* 0x000fe20003800000 */
[----:B------:R-:W-:Y:S02]  /*2250*/  IMAD.IADD R3, R99, 0x1, -R6 ;  /* 0x0000000163037824 */ /* 0x000fe400078e0a06 */
[----:B------:R-:W-:Y:S01]  /*2260*/  IMAD.IADD R103, R107, 0x1, R7 ;  /* 0x000000016b677824 */ /* 0x000fe200078e0207 */
[----:B------:R-:W-:-:S04]  /*2270*/  ISETP.GT.AND P2, PT, R4, RZ, PT ;  /* 0x000000ff0400720c */ /* 0x000fc80003f44270 */
[----:B------:R-:W-:-:S03]  /*2280*/  ISETP.GT.AND P1, PT, R3, RZ, P2 ;  /* 0x000000ff0300720c */ /* 0x000fc60001724270 */
[----:B------:R-:W-:Y:S10]  /*2290*/  @!P0 BRA `(.L_x_33) ;  /* 0x0000002c00288947 */ /* 0x000ff40003800000 */
[----:B------:R-:W0:Y:S01]  /*22a0*/  LDC.64 R110, c[0x0][0x5b8] ;  /* 0x00016e00ff6e7b82 */ /* 0x000e220000000a00 */
[----:B------:R-:W-:-:S07]  /*22b0*/  ULDC.64 UR4, c[0x0][0x5c0] ;  /* 0x0001700000047ab9 */ /* 0x000fce0000000a00 */
[----:B------:R-:W1:Y:S08]  /*22c0*/  LDC.64 R112, c[0x0][0x5b0] ;  /* 0x00016c00ff707b82 */ /* 0x000e700000000a00 */
[----:B------:R-:W2:Y:S01]  /*22d0*/  LDC.64 R114, c[0x0][0x5a8] ;  /* 0x00016a00ff727b82 */ /* 0x000ea20000000a00 */
[-C--:B0-----:R-:W-:Y:S02]  /*22e0*/  IMAD R6, R11, R110.reuse, RZ ;  /* 0x0000006e0b067224 */ /* 0x081fe400078e02ff */
[----:B------:R-:W-:-:S04]  /*22f0*/  IMAD.WIDE.U32 R108, R101, R110, R8 ;  /* 0x0000006e656c7225 */ /* 0x000fc800078e0008 */
[----:B------:R-:W-:Y:S02]  /*2300*/  IMAD R107, R101, R111, R6 ;  /* 0x0000006f656b7224 */ /* 0x000fe400078e0206 */
[-C--:B-1----:R-:W-:Y:S02]  /*2310*/  IMAD R5, R105, R112.reuse, RZ ;  /* 0x0000007069057224 */ /* 0x082fe400078e02ff */
[----:B------:R-:W-:Y:S02]  /*2320*/  IMAD.IADD R13, R109, 0x1, R107 ;  /* 0x000000016d0d7824 */ /* 0x000fe400078e026b */
[----:B------:R-:W-:Y:S02]  /*2330*/  IMAD.MOV.U32 R12, RZ, RZ, R108 ;  /* 0x000000ffff0c7224 */ /* 0x000fe400078e006c */
[C---:B------:R-:W-:Y:S02]  /*2340*/  IMAD R111, R104.reuse, R113, R5 ;  /* 0x00000071686f7224 */ /* 0x040fe400078e0205 */
[----:B------:R-:W-:-:S04]  /*2350*/  IMAD.WIDE.U32 R6, R104, R112, R12 ;  /* 0x0000007068067225 */ /* 0x000fc800078e000c */
[----:B------:R-:W-:Y:S01]  /*2360*/  IMAD.IADD R5, R7, 0x1, R111 ;  /* 0x0000000107057824 */ /* 0x000fe200078e026f */
[----:B--2---:R-:W-:-:S04]  /*2370*/  LEA R14, P0, R6, R114, 0x1 ;  /* 0x00000072060e7211 */ /* 0x004fc800078008ff */
[----:B------:R-:W-:-:S05]  /*2380*/  LEA.HI.X R15, R6, R115, R5, 0x1, P0 ;  /* 0x00000073060f7211 */ /* 0x000fca00000f0c05 */
[----:B------:R0:W2:Y:S01]  /*2390*/  @P1 LDG.E.LTC128B.U16 R5, desc[UR38][R14.64] ;  /* 0x000000260e051981 */ /* 0x0000a2000c1e1520 */
[----:B------:R-:W-:Y:S01]  /*23a0*/  LEA R10, P0, R106, UR4, 0x1 ;  /* 0x000000046a0a7c11 */ /* 0x000fe2000f8008ff */
[----:B------:R-:W-:Y:S01]  /*23b0*/  IMAD.WIDE.U32 R6, R104, R112, R8 ;  /* 0x0000007068067225 */ /* 0x000fe200078e0008 */
[----:B------:R-:W-:Y:S03]  /*23c0*/  BSSY B1, `(.L_x_34) ;  /* 0x0000012000017945 */ /* 0x000fe60003800000 */
[----:B------:R-:W-:Y:S02]  /*23d0*/  IMAD.IADD R7, R111, 0x1, R7 ;  /* 0x000000016f077824 */ /* 0x000fe400078e0207 */
[----:B------:R-:W-:Y:S01]  /*23e0*/  IMAD.WIDE.U32 R20, R101, R110, R6 ;  /* 0x0000006e65147225 */ /* 0x000fe200078e0006 */
[----:B0-----:R-:W-:-:S03]  /*23f0*/  SHF.L.U64.HI R15, R112, 0x3, R113 ;  /* 0x00000003700f7819 */ /* 0x001fc60000010271 */
[----:B------:R-:W-:Y:S01]  /*2400*/  IMAD.IADD R7, R107, 0x1, R21 ;  /* 0x000000016b077824 */ /* 0x000fe200078e0215 */
[----:B------:R-:W-:Y:S01]  /*2410*/  LEA R6, P4, R20, R114, 0x1 ;  /* 0x0000007214067211 */ /* 0x000fe200078808ff */
[----:B------:R-:W-:-:S03]  /*2420*/  IMAD.SHL.U32 R14, R112, 0x8, RZ ;  /* 0x00000008700e7824 */ /* 0x000fc600078e00ff */
[----:B------:R-:W-:Y:S01]  /*2430*/  LEA.HI.X R7, R20, R115, R7, 0x1, P4 ;  /* 0x0000007314077211 */ /* 0x000fe200020f0c07 */
[----:B--2---:R-:W-:-:S05]  /*2440*/  HADD2.F32 R11, -RZ, R5.H0_H0 ;  /* 0x20000005ff0b7230 */ /* 0x004fca0000004100 */
[----:B------:R-:W-:-:S04]  /*2450*/  FMUL R11, R11, R90 ;  /* 0x0000005a0b0b7220 */ /* 0x000fc80000400000 */
[----:B------:R-:W-:Y:S01]  /*2460*/  FFMA R24, R24, R23, R11 ;  /* 0x0000001718187223 */ /* 0x000fe2000000000b */
[----:B------:R-:W-:Y:S02]  /*2470*/  LEA.HI.X R11, R106, UR5, R103, 0x1, P0 ;  /* 0x000000056a0b7c11 */ /* 0x000fe400080f0c67 */
[----:B------:R-:W-:Y:S02]  /*2480*/  ISETP.GT.AND P0, PT, R4, 0x1, PT ;  /* 0x000000010400780c */ /* 0x000fe40003f04270 */
[----:B------:R-:W-:Y:S02]  /*2490*/  F2FP.F16.F32.PACK_AB R24, RZ, R24 ;  /* 0x00000018ff18723e */ /* 0x000fe400000000ff */
[----:B------:R-:W-:-:S03]  /*24a0*/  ISETP.GT.AND P3, PT, R3, RZ, P0 ;  /* 0x000000ff0300720c */ /* 0x000fc60000764270 */
[----:B------:R0:W-:Y:S10]  /*24b0*/  @P1 STG.E.U16 desc[UR38][R10.64], R24 ;  /* 0x000000180a001986 */ /* 0x0001f4000c101526 */
[----:B------:R-:W-:Y:S05]  /*24c0*/  @!P3 BRA `(.L_x_35) ;  /* 0x000000000004b947 */ /* 0x000fea0003800000 */
[----:B------:R1:W5:Y:S02]  /*24d0*/  LDG.E.LTC128B.U16 R5, desc[UR38][R6.64+0x2] ;  /* 0x0000022606057981 */ /* 0x000364000c1e1520 */
.L_x_35:
[----:B------:R-:W-:Y:S05]  /*24e0*/  BSYNC B1 ;  /* 0x0000000000017941 */ /* 0x000fea0003800000 */
.L_x_34:
[----:B-----5:R-:W-:Y:S01]  /*24f0*/  HADD2.F32 R103, -RZ, R5.H0_H0 ;  /* 0x20000005ff677230 */ /* 0x020fe20000004100 */
[----:B------:R-:W-:Y:S01]  /*2500*/  ISETP.GT.AND P2, PT, R3, 0x8, P2 ;  /* 0x000000080300780c */ /* 0x000fe20001744270 */
[----:B------:R-:W-:Y:S01]  /*2510*/  IMAD.WIDE.U32 R20, R104, R112, R14 ;  /* 0x0000007068147225 */ /* 0x000fe200078e000e */
[----:B0-----:R-:W-:-:S03]  /*2520*/  PRMT R24, R5, 0x7610, R24 ;  /* 0x0000761005187816 */ /* 0x001fc60000000018 */
[----:B------:R-:W-:Y:S01]  /*2530*/  FMUL R12, R103, R90 ;  /* 0x0000005a670c7220 */ /* 0x000fe20000400000 */
[----:B------:R-:W-:Y:S01]  /*2540*/  IMAD.IADD R111, R111, 0x1, R21 ;  /* 0x000000016f6f7824 */ /* 0x000fe200078e0215 */
[----:B------:R-:W-:Y:S02]  /*2550*/  IADD3 R108, P1, R108, R20, RZ ;  /* 0x000000146c6c7210 */ /* 0x000fe40007f3e0ff */
[----:B------:R-:W-:-:S03]  /*2560*/  FFMA R12, R25, R23, R12 ;  /* 0x00000017190c7223 */ /* 0x000fc6000000000c */
[----:B------:R-:W-:Y:S01]  /*2570*/  IMAD.X R13, R111, 0x1, R13, P1 ;  /* 0x000000016f0d7824 */ /* 0x000fe200008e060d */
[C---:B------:R-:W-:Y:S02]  /*2580*/  LEA R14, P1, R108.reuse, R114, 0x1 ;  /* 0x000000726c0e7211 */ /* 0x040fe400078208ff */
[----:B------:R-:W-:Y:S02]  /*2590*/  F2FP.F16.F32.PACK_AB R12, RZ, R12 ;  /* 0x0000000cff0c723e */ /* 0x000fe400000000ff */
[----:B------:R-:W-:Y:S02]  /*25a0*/  LEA.HI.X R15, R108, R115, R13, 0x1, P1 ;  /* 0x000000736c0f7211 */ /* 0x000fe400008f0c0d */
[----:B------:R-:W-:-:S05]  /*25b0*/  PRMT R21, R12, 0x7610, R21 ;  /* 0x000076100c157816 */ /* 0x000fca0000000015 */
[----:B------:R0:W-:Y:S04]  /*25c0*/  @P3 STG.E.U16 desc[UR38][R10.64+0x2], R21 ;  /* 0x000002150a003986 */ /* 0x0001e8000c101526 */
[----:B------:R-:W2:Y:S01]  /*25d0*/  @P2 LDG.E.LTC128B.U16 R24, desc[UR38][R14.64] ;  /* 0x000000260e182981 */ /* 0x000ea2000c1e1520 */
[----:B------:R-:W-:Y:S01]  /*25e0*/  IADD3 R20, P1, R8, R20, RZ ;  /* 0x0000001408147210 */ /* 0x000fe20007f3e0ff */
[----:B------:R-:W-:Y:S01]  /*25f0*/  BSSY B1, `(.L_x_36) ;  /* 0x0000011000017945 */ /* 0x000fe20003800000 */
[----:B------:R-:W-:Y:S02]  /*2600*/  SHF.L.U64.HI R13, R91, 0x1, R92 ;  /* 0x000000015b0d7819 */ /* 0x000fe4000001025c */
[----:B------:R-:W-:Y:S01]  /*2610*/  ISETP.GT.AND P0, PT, R3, 0x8, P0 ;  /* 0x000000080300780c */ /* 0x000fe20000704270 */
[----:B0-----:R-:W-:Y:S01]  /*2620*/  IMAD.X R21, R9, 0x1, R111, P1 ;  /* 0x0000000109157824 */ /* 0x001fe200008e066f */
[----:B------:R-:W-:Y:S01]  /*2630*/  LEA R12, P1, R91, R10, 0x1 ;  /* 0x0000000a5b0c7211 */ /* 0x000fe200078208ff */
[----:B------:R-:W-:-:S04]  /*2640*/  IMAD.WIDE.U32 R20, R101, R110, R20 ;  /* 0x0000006e65147225 */ /* 0x000fc800078e0014 */
[----:B------:R-:W-:Y:S01]  /*2650*/  IMAD.X R13, R13, 0x1, R11, P1 ;  /* 0x000000010d0d7824 */ /* 0x000fe200008e060b */
[----:B------:R-:W-:Y:S01]  /*2660*/  LEA R8, P3, R20, R114, 0x1 ;  /* 0x0000007214087211 */ /* 0x000fe200078608ff */
[----:B------:R-:W-:-:S05]  /*2670*/  IMAD.IADD R9, R107, 0x1, R21 ;  /* 0x000000016b097824 */ /* 0x000fca00078e0215 */
[----:B------:R-:W-:Y:S01]  /*2680*/  LEA.HI.X R9, R20, R115, R9, 0x1, P3 ;  /* 0x0000007314097211 */ /* 0x000fe200018f0c09 */
[----:B--2---:R-:W-:-:S05]  /*2690*/  HADD2.F32 R5, -RZ, R24.H0_H0 ;  /* 0x20000018ff057230 */ /* 0x004fca0000004100 */
[----:B------:R-:W-:-:S04]  /*26a0*/  FMUL R5, R5, R90 ;  /* 0x0000005a05057220 */ /* 0x000fc80000400000 */
[----:B------:R-:W-:-:S05]  /*26b0*/  FFMA R5, R26, R23, R5 ;  /* 0x000000171a057223 */ /* 0x000fca0000000005 */
[----:B------:R-:W-:-:S05]  /*26c0*/  F2FP.F16.F32.PACK_AB R5, RZ, R5 ;  /* 0x00000005ff05723e */ /* 0x000fca00000000ff */
[----:B------:R0:W-:Y:S01]  /*26d0*/  @P2 STG.E.U16 desc[UR38][R12.64], R5 ;  /* 0x000000050c002986 */ /* 0x0001e2000c101526 */
[----:B------:R-:W-:Y:S05]  /*26e0*/  @!P0 BRA `(.L_x_37) ;  /* 0x0000000000048947 */ /* 0x000fea0003800000 */
[----:B------:R2:W5:Y:S02]  /*26f0*/  LDG.E.LTC128B.U16 R24, desc[UR38][R8.64+0x2] ;  /* 0x0000022608187981 */ /* 0x000564000c1e1520 */
.L_x_37:
[----:B------:R-:W-:Y:S05]  /*2700*/  BSYNC B1 ;  /* 0x0000000000017941 */ /* 0x000fea0003800000 */
.L_x_36:
[----:B0----5:R-:W-:Y:S01]  /*2710*/  HADD2.F32 R5, -RZ, R24.H0_H0 ;  /* 0x20000018ff057230 */ /* 0x021fe20000004100 */
[----:B------:R-:W-:Y:S01]  /*2720*/  ISETP.GT.AND P1, PT, R4, 0x8, PT ;  /* 0x000000080400780c */ /* 0x000fe20003f24270 */
[----:B------:R-:W-:Y:S03]  /*2730*/  BSSY B1, `(.L_x_38) ;  /* 0x0000008000017945 */ /* 0x000fe60003800000 */
[----:B------:R-:W-:Y:S01]  /*2740*/  FMUL R14, R5, R90 ;  /* 0x0000005a050e7220 */ /* 0x000fe20000400000 */
[----:B------:R-:W-:-:S03]  /*2750*/  ISETP.GT.AND P2, PT, R3, RZ, P1 ;  /* 0x000000ff0300720c */ /* 0x000fc60000f44270 */
[----:B------:R-:W-:-:S05]  /*2760*/  FFMA R14, R27, R23, R14 ;  /* 0x000000171b0e7223 */ /* 0x000fca000000000e */
[----:B------:R-:W-:-:S05]  /*2770*/  F2FP.F16.F32.PACK_AB R14, RZ, R14 ;  /* 0x0000000eff0e723e */ /* 0x000fca00000000ff */
[----:B------:R0:W-:Y:S01]  /*2780*/  @P0 STG.E.U16 desc[UR38][R12.64+0x2], R14 ;  /* 0x0000020e0c000986 */ /* 0x0001e2000c101526 */
[----:B------:R-:W-:Y:S05]  /*2790*/  @!P2 BRA `(.L_x_39) ;  /* 0x000000000004a947 */ /* 0x000fea0003800000 */
[----:B------:R3:W5:Y:S02]  /*27a0*/  LDG.E.LTC128B.U16 R24, desc[UR38][R6.64+0x10] ;  /* 0x0000102606187981 */ /* 0x000764000c1e1520 */
.L_x_39:
[----:B------:R-:W-:Y:S05]  /*27b0*/  BSYNC B1 ;  /* 0x0000000000017941 */ /* 0x000fea0003800000 */
.L_x_38:
[----:B-----5:R-:W-:Y:S01]  /*27c0*/  HADD2.F32 R5, -RZ, R24.H0_H0 ;  /* 0x20000018ff057230 */ /* 0x020fe20000004100 */
        /* <DEDUP_REMOVED lines=9> */
.L_x_41:
[----:B------:R-:W-:Y:S05]  /*2860*/  BSYNC B1 ;  /* 0x0000000000017941 */ /* 0x000fea0003800000 */
.L_x_40:
[----:B----45:R-:W-:Y:S01]  /*2870*/  HADD2.F32 R5, -RZ, R24.H0_H0 ;  /* 0x20000018ff057230 */ /* 0x030fe20000004100 */
[----:B------:R-:W-:Y:S01]  /*2880*/  ISETP.GT.AND P1, PT, R3, 0x8, P1 ;  /* 0x000000080300780c */ /* 0x000fe20000f24270 */
[----:B------:R-:W-:Y:S03]  /*2890*/  BSSY B1, `(.L_x_42) ;  /* 0x0000007000017945 */ /* 0x000fe60003800000 */
[----:B0-----:R-:W-:-:S04]  /*28a0*/  FMUL R14, R5, R90 ;  /* 0x0000005a050e7220 */ /* 0x001fc80000400000 */
[----:B------:R-:W-:-:S05]  /*28b0*/  FFMA R14, R29, R23, R14 ;  /* 0x000000171d0e7223 */ /* 0x000fca000000000e */
[----:B------:R-:W-:-:S05]  /*28c0*/  F2FP.F16.F32.PACK_AB R14, RZ, R14 ;  /* 0x0000000eff0e723e */ /* 0x000fca00000000ff */
[----:B------:R0:W-:Y:S01]  /*28d0*/  @P3 STG.E.U16 desc[UR38][R10.64+0x12], R14 ;  /* 0x0000120e0a003986 */ /* 0x0001e2000c101526 */
[----:B------:R-:W-:Y:S05]  /*28e0*/  @!P1 BRA `(.L_x_43) ;  /* 0x0000000000049947 */ /* 0x000fea0003800000 */
[----:B------:R4:W5:Y:S02]  /*28f0*/  LDG.E.LTC128B.U16 R24, desc[UR38][R8.64+0x10] ;  /* 0x0000102608187981 */ /* 0x000964000c1e1520 */
.L_x_43:
[----:B------:R-:W-:Y:S05]  /*2900*/  BSYNC B1 ;  /* 0x0000000000017941 */ /* 0x000fea0003800000 */
.L_x_42:
[----:B-----5:R-:W-:Y:S01]  /*2910*/  HADD2.F32 R5, -RZ, R24.H0_H0 ;  /* 0x20000018ff057230 */ /* 0x020fe20000004100 */
[----:B------:R-:W-:Y:S01]  /*2920*/  ISETP.GT.AND P0, PT, R3, 0x8, P0 ;  /* 0x000000080300780c */ /* 0x000fe20000704270 */
[----:B------:R-:W-:Y:S03]  /*2930*/  BSSY B1, `(.L_x_44) ;  /* 0x0000007000017945 */ /* 0x000fe60003800000 */
[----:B------:R-:W-:-:S04]  /*2940*/  FMUL R5, R5, R90 ;  /* 0x0000005a05057220 */ /* 0x000fc80000400000 */
[----:B------:R-:W-:-:S05]  /*2950*/  FFMA R5, R30, R23, R5 ;  /* 0x000000171e057223 */ /* 0x000fca0000000005 */
[----:B------:R-:W-:-:S05]  /*2960*/  F2FP.F16.F32.PACK_AB R5, RZ, R5 ;  /* 0x00000005ff05723e */ /* 0x000fca00000000ff */
[----:B------:R0:W-:Y:S01]  /*2970*/  @P1 STG.E.U16 desc[UR38][R12.64+0x10], R5 ;  /* 0x000010050c001986 */ /* 0x0001e2000c101526 */
[----:B------:R-:W-:Y:S05]  /*2980*/  @!P0 BRA `(.L_x_45) ;  /* 0x0000000000048947 */ /* 0x000fea0003800000 */
[----:B------:R0:W5:Y:S02]  /*2990*/  LDG.E.LTC128B.U16 R24, desc[UR38][R8.64+0x12] ;  /* 0x0000122608187981 */ /* 0x000164000c1e1520 */
.L_x_45:
[----:B------:R-:W-:Y:S05]  /*29a0*/  BSYNC B1 ;  /* 0x0000000000017941 */ /* 0x000fea0003800000 */
.L_x_44:
        /* <DEDUP_REMOVED lines=10> */
.L_x_47:
[----:B------:R-:W-:Y:S05]  /*2a50*/  BSYNC B1 ;  /* 0x0000000000017941 */ /* 0x000fea0003800000 */
.L_x_46:
        /* <DEDUP_REMOVED lines=10> */
.L_x_49:
[----:B------:R-:W-:Y:S05]  /*2b00*/  BSYNC B1 ;  /* 0x0000000000017941 */ /* 0x000fea0003800000 */
.L_x_48:
[----:B0----5:R-:W-:Y:S01]  /*2b10*/  HADD2.F32 R5, -RZ, R24.H0_H0 ;  /* 0x20000018ff057230 */ /* 0x021fe20000004100 */
        /* <DEDUP_REMOVED lines=8> */
.L_x_51:
[----:B------:R-:W-:Y:S05]  /*2ba0*/  BSYNC B1 ;  /* 0x0000000000017941 */ /* 0x000fea0003800000 */
.L_x_50:
        /* <DEDUP_REMOVED lines=9> */
.L_x_53:
[----:B------:R-:W-:Y:S05]  /*2c40*/  BSYNC B1 ;  /* 0x0000000000017941 */ /* 0x000fea0003800000 */
.L_x_52:
        /* <DEDUP_REMOVED lines=10> */
.L_x_55:
[----:B------:R-:W-:Y:S05]  /*2cf0*/  BSYNC B1 ;  /* 0x0000000000017941 */ /* 0x000fea0003800000 */
.L_x_54:
        /* <DEDUP_REMOVED lines=10> */
.L_x_57:
[----:B------:R-:W-:Y:S05]  /*2da0*/  BSYNC B1 ;  /* 0x0000000000017941 */ /* 0x000fea0003800000 */
.L_x_56:
        /* <DEDUP_REMOVED lines=9> */
.L_x_59:
[----:B------:R-:W-:Y:S05]  /*2e40*/  BSYNC B1 ;  /* 0x0000000000017941 */ /* 0x000fea0003800000 */
.L_x_58:
        /* <DEDUP_REMOVED lines=9> */
.L_x_61:
[----:B------:R-:W-:Y:S05]  /*2ee0*/  BSYNC B1 ;  /* 0x0000000000017941 */ /* 0x000fea0003800000 */
.L_x_60:
        /* <DEDUP_REMOVED lines=10> */
.L_x_63:
[----:B------:R-:W-:Y:S05]  /*2f90*/  BSYNC B1 ;  /* 0x0000000000017941 */ /* 0x000fea0003800000 */
.L_x_62:
        /* <DEDUP_REMOVED lines=10> */
.L_x_65:
[----:B------:R-:W-:Y:S05]  /*3040*/  BSYNC B1 ;  /* 0x0000000000017941 */ /* 0x000fea0003800000 */
.L_x_64:
        /* <DEDUP_REMOVED lines=9> */
.L_x_67:
[----:B------:R-:W-:Y:S05]  /*30e0*/  BSYNC B1 ;  /* 0x0000000000017941 */ /* 0x000fea0003800000 */
.L_x_66:
        /* <DEDUP_REMOVED lines=9> */
.L_x_69:
[----:B------:R-:W-:Y:S05]  /*3180*/  BSYNC B1 ;  /* 0x0000000000017941 */ /* 0x000fea0003800000 */
.L_x_68:
        /* <DEDUP_REMOVED lines=10> */
.L_x_71:
[----:B------:R-:W-:Y:S05]  /*3230*/  BSYNC B1 ;  /* 0x0000000000017941 */ /* 0x000fea0003800000 */
.L_x_70:
        /* <DEDUP_REMOVED lines=10> */
.L_x_73:
[----:B------:R-:W-:Y:S05]  /*32e0*/  BSYNC B1 ;  /* 0x0000000000017941 */ /* 0x000fea0003800000 */
.L_x_72:
        /* <DEDUP_REMOVED lines=9> */
.L_x_75:
[----:B------:R-:W-:Y:S05]  /*3380*/  BSYNC B1 ;  /* 0x0000000000017941 */ /* 0x000fea0003800000 */
.L_x_74:
        /* <DEDUP_REMOVED lines=9> */
.L_x_77:
[----:B------:R-:W-:Y:S05]  /*3420*/  BSYNC B1 ;  /* 0x0000000000017941 */ /* 0x000fea0003800000 */
.L_x_76:
        /* <DEDUP_REMOVED lines=10> */
.L_x_79:
[----:B------:R-:W-:Y:S05]  /*34d0*/  BSYNC B1 ;  /* 0x0000000000017941 */ /* 0x000fea0003800000 */
.L_x_78:
        /* <DEDUP_REMOVED lines=10> */
.L_x_81:
[----:B------:R-:W-:Y:S05]  /*3580*/  BSYNC B1 ;  /* 0x0000000000017941 */ /* 0x000fea0003800000 */
.L_x_80:
        /* <DEDUP_REMOVED lines=9> */
.L_x_83:
[----:B------:R-:W-:Y:S05]  /*3620*/  BSYNC B1 ;  /* 0x0000000000017941 */ /* 0x000fea0003800000 */
.L_x_82:
        /* <DEDUP_REMOVED lines=9> */
.L_x_85:
[----:B------:R-:W-:Y:S05]  /*36c0*/  BSYNC B1 ;  /* 0x0000000000017941 */ /* 0x000fea0003800000 */
.L_x_84:
        /* <DEDUP_REMOVED lines=10> */
.L_x_87:
[----:B------:R-:W-:Y:S05]  /*3770*/  BSYNC B1 ;  /* 0x0000000000017941 */ /* 0x000fea0003800000 */
.L_x_86:
        /* <DEDUP_REMOVED lines=10> */
.L_x_89:
[----:B------:R-:W-:Y:S05]  /*3820*/  BSYNC B1 ;  /* 0x0000000000017941 */ /* 0x000fea0003800000 */
.L_x_88:
        /* <DEDUP_REMOVED lines=9> */
.L_x_91:
[----:B------:R-:W-:Y:S05]  /*38c0*/  BSYNC B1 ;  /* 0x0000000000017941 */ /* 0x000fea0003800000 */
.L_x_90:
        /* <DEDUP_REMOVED lines=9> */
.L_x_93:
[----:B------:R-:W-:Y:S05]  /*3960*/  BSYNC B1 ;  /* 0x0000000000017941 */ /* 0x000fea0003800000 */
.L_x_92:
        /* <DEDUP_REMOVED lines=10> */
.L_x_95:
[----:B------:R-:W-:Y:S05]  /*3a10*/  BSYNC B1 ;  /* 0x0000000000017941 */ /* 0x000fea0003800000 */
.L_x_94:
        /* <DEDUP_REMOVED lines=10> */
.L_x_97:
[----:B------:R-:W-:Y:S05]  /*3ac0*/  BSYNC B1 ;  /* 0x0000000000017941 */ /* 0x000fea0003800000 */
.L_x_96:
        /* <DEDUP_REMOVED lines=9> */
.L_x_99:
[----:B------:R-:W-:Y:S05]  /*3b60*/  BSYNC B1 ;  /* 0x0000000000017941 */ /* 0x000fea0003800000 */
.L_x_98:
        /* <DEDUP_REMOVED lines=9> */
.L_x_101:
[----:B------:R-:W-:Y:S05]  /*3c00*/  BSYNC B1 ;  /* 0x0000000000017941 */ /* 0x000fea0003800000 */
.L_x_100:
        /* <DEDUP_REMOVED lines=10> */
.L_x_103:
[----:B------:R-:W-:Y:S05]  /*3cb0*/  BSYNC B1 ;  /* 0x0000000000017941 */ /* 0x000fea0003800000 */
.L_x_102:
        /* <DEDUP_REMOVED lines=10> */
.L_x_105:
[----:B------:R-:W-:Y:S05]  /*3d60*/  BSYNC B1 ;  /* 0x0000000000017941 */ /* 0x000fea0003800000 */
.L_x_104:
        /* <DEDUP_REMOVED lines=9> */
.L_x_107:
[----:B------:R-:W-:Y:S05]  /*3e00*/  BSYNC B1 ;  /* 0x0000000000017941 */ /* 0x000fea0003800000 */
.L_x_106:
        /* <DEDUP_REMOVED lines=9> */
.L_x_109:
[----:B------:R-:W-:Y:S05]  /*3ea0*/  BSYNC B1 ;  /* 0x0000000000017941 */ /* 0x000fea0003800000 */
.L_x_108:
        /* <DEDUP_REMOVED lines=10> */
.L_x_111:
[----:B------:R-:W-:Y:S05]  /*3f50*/  BSYNC B1 ;  /* 0x0000000000017941 */ /* 0x000fea0003800000 */
.L_x_110:
        /* <DEDUP_REMOVED lines=10> */
.L_x_113:
[----:B------:R-:W-:Y:S05]  /*4000*/  BSYNC B1 ;  /* 0x0000000000017941 */ /* 0x000fea0003800000 */
.L_x_112:
        /* <DEDUP_REMOVED lines=9> */
.L_x_115:
[----:B------:R-:W-:Y:S05]  /*40a0*/  BSYNC B1 ;  /* 0x0000000000017941 */ /* 0x000fea0003800000 */
.L_x_114:
        /* <DEDUP_REMOVED lines=9> */
.L_x_117:
[----:B------:R-:W-:Y:S05]  /*4140*/  BSYNC B1 ;  /* 0x0000000000017941 */ /* 0x000fea0003800000 */
.L_x_116:
        /* <DEDUP_REMOVED lines=10> */
.L_x_119:
[----:B------:R-:W-:Y:S05]  /*41f0*/  BSYNC B1 ;  /* 0x0000000000017941 */ /* 0x000fea0003800000 */
.L_x_118:
        /* <DEDUP_REMOVED lines=10> */
.L_x_121:
[----:B------:R-:W-:Y:S05]  /*42a0*/  BSYNC B1 ;  /* 0x0000000000017941 */ /* 0x000fea0003800000 */
.L_x_120:
        /* <DEDUP_REMOVED lines=9> */
.L_x_123:
[----:B------:R-:W-:Y:S05]  /*4340*/  BSYNC B1 ;  /* 0x0000000000017941 */ /* 0x000fea0003800000 */
.L_x_122:
        /* <DEDUP_REMOVED lines=9> */
.L_x_125:
[----:B------:R-:W-:Y:S05]  /*43e0*/  BSYNC B1 ;  /* 0x0000000000017941 */ /* 0x000fea0003800000 */
.L_x_124:
        /* <DEDUP_REMOVED lines=10> */
.L_x_127:
[----:B------:R-:W-:Y:S05]  /*4490*/  BSYNC B1 ;  /* 0x0000000000017941 */ /* 0x000fea0003800000 */
.L_x_126:
        /* <DEDUP_REMOVED lines=10> */
.L_x_129:
[----:B------:R-:W-:Y:S05]  /*4540*/  BSYNC B1 ;  /* 0x0000000000017941 */ /* 0x000fea0003800000 */
.L_x_128:
        /* <DEDUP_REMOVED lines=9> */
.L_x_131:
[----:B------:R-:W-:Y:S05]  /*45e0*/  BSYNC B1 ;  /* 0x0000000000017941 */ /* 0x000fea0003800000 */
.L_x_130:
        /* <DEDUP_REMOVED lines=9> */
.L_x_133:
[----:B------:R-:W-:Y:S05]  /*4680*/  BSYNC B1 ;  /* 0x0000000000017941 */ /* 0x000fea0003800000 */
.L_x_132:
        /* <DEDUP_REMOVED lines=10> */
.L_x_135:
[----:B------:R-:W-:Y:S05]  /*4730*/  BSYNC B1 ;  /* 0x0000000000017941 */ /* 0x000fea0003800000 */
.L_x_134:
        /* <DEDUP_REMOVED lines=10> */
.L_x_137:
[----:B------:R-:W-:Y:S05]  /*47e0*/  BSYNC B1 ;  /* 0x0000000000017941 */ /* 0x000fea0003800000 */
.L_x_136:
        /* <DEDUP_REMOVED lines=9> */
.L_x_139:
[----:B------:R-:W-:Y:S05]  /*4880*/  BSYNC B1 ;  /* 0x0000000000017941 */ /* 0x000fea0003800000 */
.L_x_138:
        /* <DEDUP_REMOVED lines=9> */
.L_x_141:
[----:B------:R-:W-:Y:S05]  /*4920*/  BSYNC B1 ;  /* 0x0000000000017941 */ /* 0x000fea0003800000 */
.L_x_140:
        /* <DEDUP_REMOVED lines=10> */
.L_x_143:
[----:B------:R-:W-:Y:S05]  /*49d0*/  BSYNC B1 ;  /* 0x0000000000017941 */ /* 0x000fea0003800000 */
.L_x_142:
        /* <DEDUP_REMOVED lines=10> */
.L_x_145:
[----:B------:R-:W-:Y:S05]  /*4a80*/  BSYNC B1 ;  /* 0x0000000000017941 */ /* 0x000fea0003800000 */
.L_x_144:
        /* <DEDUP_REMOVED lines=9> */
.L_x_147:
[----:B------:R-:W-:Y:S05]  /*4b20*/  BSYNC B1 ;  /* 0x0000000000017941 */ /* 0x000fea0003800000 */
.L_x_146:
        /* <DEDUP_REMOVED lines=9> */
.L_x_149:
[----:B------:R-:W-:Y:S05]  /*4bc0*/  BSYNC B1 ;  /* 0x0000000000017941 */ /* 0x000fea0003800000 */
.L_x_148:
        /* <DEDUP_REMOVED lines=10> */
.L_x_151:
[----:B------:R-:W-:Y:S05]  /*4c70*/  BSYNC B1 ;  /* 0x0000000000017941 */ /* 0x000fea0003800000 */
.L_x_150:
[----:B-----5:R-:W-:Y:S01]  /*4c80*/  HADD2.F32 R5, -RZ, R24.H0_H0 ;  /* 0x20000018ff057230 */ /* 0x020fe20000004100 */
[----:B------:R-:W-:Y:S01]  /*4c90*/  ISETP.GT.AND P0, PT, R4, 0x79, PT ;  /* 0x000000790400780c */ /* 0x000fe20003f04270 */
[----:B------:R-:W-:Y:S01]  /*4ca0*/  @P2 IMAD.MOV.U32 R4, RZ, RZ, R10 ;  /* 0x000000ffff042224 */ /* 0x000fe200078e000a */
[----:B------:R-:W-:Y:S02]  /*4cb0*/  BSSY B1, `(.L_x_152) ;  /* 0x000000a000017945 */ /* 0x000fe40003800000 */
[----:B------:R-:W-:Y:S01]  /*4cc0*/  FMUL R5, R5, R90 ;  /* 0x0000005a05057220 */ /* 0x000fe20000400000 */
[----:B------:R-:W-:-:S03]  /*4cd0*/  ISETP.GT.AND P3, PT, R3, RZ, P0 ;  /* 0x000000ff0300720c */ /* 0x000fc60000764270 */
[----:B------:R-:W-:-:S05]  /*4ce0*/  FFMA R5, R84, R23, R5 ;  /* 0x0000001754057223 */ /* 0x000fca0000000005 */
[----:B------:R-:W-:-:S04]  /*4cf0*/  F2FP.F16.F32.PACK_AB R5, RZ, R5 ;  /* 0x00000005ff05723e */ /* 0x000fc800000000ff */
[----:B0-----:R-:W-:Y:S01]  /*4d00*/  PRMT R14, R5, 0x7610, R14 ;  /* 0x00007610050e7816 */ /* 0x001fe2000000000e */
[----:B------:R-:W-:-:S05]  /*4d10*/  @P2 IMAD.MOV.U32 R5, RZ, RZ, R11 ;  /* 0x000000ffff052224 */ /* 0x000fca00078e000b */
[----:B------:R0:W-:Y:S01]  /*4d20*/  @P2 STG.E.U16 desc[UR38][R4.64+0xf0], R14 ;  /* 0x0000f00e04002986 */ /* 0x0001e2000c101526 */
[----:B------:R-:W-:Y:S05]  /*4d30*/  @!P3 BRA `(.L_x_153) ;  /* 0x000000000004b947 */ /* 0x000fea0003800000 */
[----:B------:R0:W5:Y:S02]  /*4d40*/  LDG.E.LTC128B.U16 R24, desc[UR38][R6.64+0xf2] ;  /* 0x0000f22606187981 */ /* 0x000164000c1e1520 */
.L_x_153:
[----:B------:R-:W-:Y:S05]  /*4d50*/  BSYNC B1 ;  /* 0x0000000000017941 */ /* 0x000fea0003800000 */
.L_x_152:
        /* <DEDUP_REMOVED lines=9> */
.L_x_155:
[----:B------:R-:W-:Y:S05]  /*4df0*/  BSYNC B1 ;  /* 0x0000000000017941 */ /* 0x000fea0003800000 */
.L_x_154:
[----:B-----5:R-:W-:Y:S01]  /*4e00*/  HADD2.F32 R5, -RZ, R24.H0_H0 ;  /* 0x20000018ff057230 */ /* 0x020fe20000004100 */
[----:B------:R-:W-:Y:S01]  /*4e10*/  ISETP.GT.AND P0, PT, R3, 0x8, P0 ;  /* 0x000000080300780c */ /* 0x000fe20000704270 */
[----:B0-----:R-:W-:Y:S01]  /*4e20*/  @P1 IMAD.MOV.U32 R4, RZ, RZ, R12 ;  /* 0x000000ffff041224 */ /* 0x001fe200078e000c */
[----:B------:R-:W-:Y:S02]  /*4e30*/  BSSY B1, `(.L_x_156) ;  /* 0x0000009000017945 */ /* 0x000fe40003800000 */
[----:B------:R-:W-:-:S04]  /*4e40*/  FMUL R5, R5, R90 ;  /* 0x0000005a05057220 */ /* 0x000fc80000400000 */
[----:B------:R-:W-:-:S05]  /*4e50*/  FFMA R5, R86, R23, R5 ;  /* 0x0000001756057223 */ /* 0x000fca0000000005 */
[----:B------:R-:W-:-:S04]  /*4e60*/  F2FP.F16.F32.PACK_AB R5, RZ, R5 ;  /* 0x00000005ff05723e */ /* 0x000fc800000000ff */
[----:B-1-3--:R-:W-:Y:S01]  /*4e70*/  PRMT R6, R5, 0x7610, R6 ;  /* 0x0000761005067816 */ /* 0x00afe20000000006 */
[----:B------:R-:W-:-:S05]  /*4e80*/  @P1 IMAD.MOV.U32 R5, RZ, RZ, R13 ;  /* 0x000000ffff051224 */ /* 0x000fca00078e000d */
[----:B------:R0:W-:Y:S01]  /*4e90*/  @P1 STG.E.U16 desc[UR38][R4.64+0xf0], R6 ;  /* 0x0000f00604001986 */ /* 0x0001e2000c101526 */
[----:B------:R-:W-:Y:S05]  /*4ea0*/  @!P0 BRA `(.L_x_157) ;  /* 0x0000000000048947 */ /* 0x000fea0003800000 */
[----:B------:R1:W5:Y:S02]  /*4eb0*/  LDG.E.LTC128B.U16 R24, desc[UR38][R8.64+0xf2] ;  /* 0x0000f22608187981 */ /* 0x000364000c1e1520 */
.L_x_157:
[----:B------:R-:W-:Y:S05]  /*4ec0*/  BSYNC B1 ;  /* 0x0000000000017941 */ /* 0x000fea0003800000 */
.L_x_156:
[----:B------:R-:W-:Y:S05]  /*4ed0*/  @!P0 BRA `(.L_x_158) ;  /* 0x0000001000e88947 */ /* 0x000fea0003800000 */
[----:B-----5:R-:W-:-:S05]  /*4ee0*/  HADD2.F32 R3, -RZ, R24.H0_H0 ;  /* 0x20000018ff037230 */ /* 0x020fca0000004100 */
[----:B0-----:R-:W-:-:S04]  /*4ef0*/  FMUL R4, R3, R90 ;  /* 0x0000005a03047220 */ /* 0x001fc80000400000 */
[----:B------:R-:W-:-:S05]  /*4f00*/  FFMA R4, R87, R23, R4 ;  /* 0x0000001757047223 */ /* 0x000fca0000000004 */
[----:B------:R-:W-:-:S05]  /*4f10*/  F2FP.F16.F32.PACK_AB R4, RZ, R4 ;  /* 0x00000004ff04723e */ /* 0x000fca00000000ff */
[----:B------:R3:W-:Y:S01]  /*4f20*/  STG.E.U16 desc[UR38][R12.64+0xf2], R4 ;  /* 0x0000f2040c007986 */ /* 0x0007e2000c101526 */
[----:B------:R-:W-:Y:S05]  /*4f30*/  BRA `(.L_x_158) ;  /* 0x0000001000d07947 */ /* 0x000fea0003800000 */
.L_x_33:
[----:B------:R-:W-:Y:S01]  /*4f40*/  ISETP.GT.AND P3, PT, R4, 0x1, PT ;  /* 0x000000010400780c */ /* 0x000fe20003f64270 */
[----:B------:R-:W-:Y:S01]  /*4f50*/  ULDC.64 UR4, c[0x0][0x5c0] ;  /* 0x0001700000047ab9 */ /* 0x000fe20000000a00 */
[-C--:B------:R-:W-:Y:S01]  /*4f60*/  FMUL R24, R24, R23.reuse ;  /* 0x0000001718187220 */ /* 0x080fe20000400000 */
[----:B------:R-:W-:Y:S01]  /*4f70*/  LEA R6, P4, R106, UR4, 0x1 ;  /* 0x000000046a067c11 */ /* 0x000fe2000f8808ff */
[-C--:B------:R-:W-:Y:S01]  /*4f80*/  FMUL R25, R25, R23.reuse ;  /* 0x0000001719197220 */ /* 0x080fe20000400000 */
[----:B------:R-:W-:Y:S01]  /*4f90*/  ISETP.GT.AND P0, PT, R3, RZ, P3 ;  /* 0x000000ff0300720c */ /* 0x000fe20001f04270 */
[-C--:B------:R-:W-:Y:S01]  /*4fa0*/  FMUL R26, R26, R23.reuse ;  /* 0x000000171a1a7220 */ /* 0x080fe20000400000 */
[----:B------:R-:W-:Y:S01]  /*4fb0*/  F2FP.F16.F32.PACK_AB R24, RZ, R24 ;  /* 0x00000018ff18723e */ /* 0x000fe200000000ff */
[-C--:B------:R-:W-:Y:S01]  /*4fc0*/  FMUL R27, R27, R23.reuse ;  /* 0x000000171b1b7220 */ /* 0x080fe20000400000 */
[----:B------:R-:W-:Y:S01]  /*4fd0*/  LEA.HI.X R7, R106, UR5, R103, 0x1, P4 ;  /* 0x000000056a077c11 */ /* 0x000fe2000a0f0c67 */
[----:B------:R-:W-:Y:S01]  /*4fe0*/  FMUL R28, R28, R23 ;  /* 0x000000171c1c7220 */ /* 0x000fe20000400000 */
[----:B------:R-:W-:Y:S01]  /*4ff0*/  F2FP.F16.F32.PACK_AB R25, RZ, R25 ;  /* 0x00000019ff19723e */ /* 0x000fe200000000ff */
[-C--:B------:R-:W-:Y:S01]  /*5000*/  FMUL R29, R29, R23.reuse ;  /* 0x000000171d1d7220 */ /* 0x080fe20000400000 */
[----:B------:R-:W-:Y:S01]  /*5010*/  ISETP.GT.AND P2, PT, R3, 0x8, P2 ;  /* 0x000000080300780c */ /* 0x000fe20001744270 */
[----:B------:R-:W-:Y:S01]  /*5020*/  @P1 STG.E.U16 desc[UR38][R6.64], R24 ;  /* 0x0000001806001986 */ /* 0x000fe2000c101526 */
[----:B------:R-:W-:Y:S01]  /*5030*/  ISETP.GT.AND P1, PT, R4, 0x8, PT ;  /* 0x000000080400780c */ /* 0x000fe20003f24270 */
[-C--:B------:R-:W-:Y:S01]  /*5040*/  FMUL R30, R30, R23.reuse ;  /* 0x000000171e1e7220 */ /* 0x080fe20000400000 */
[C---:B------:R-:W-:Y:S01]  /*5050*/  SHF.L.U64.HI R5, R91.reuse, 0x1, R92 ;  /* 0x000000015b057819 */ /* 0x040fe2000001025c */
[----:B------:R-:W-:Y:S01]  /*5060*/  @P0 STG.E.U16 desc[UR38][R6.64+0x2], R25 ;  /* 0x0000021906000986 */ /* 0x000fe2000c101526 */
[----:B------:R-:W-:Y:S01]  /*5070*/  LEA R8, P5, R91, R6, 0x1 ;  /* 0x000000065b087211 */ /* 0x000fe200078a08ff */
[-C--:B------:R-:W-:Y:S01]  /*5080*/  FMUL R31, R31, R23.reuse ;  /* 0x000000171f1f7220 */ /* 0x080fe20000400000 */
[----:B------:R-:W-:Y:S01]  /*5090*/  ISETP.GT.AND P3, PT, R3, 0x8, P3 ;  /* 0x000000080300780c */ /* 0x000fe20001f64270 */
[-C--:B------:R-:W-:Y:S01]  /*50a0*/  FMUL R32, R32, R23.reuse ;  /* 0x0000001720207220 */ /* 0x080fe20000400000 */
[----:B------:R-:W-:Y:S01]  /*50b0*/  ISETP.GT.AND P0, PT, R4, 0x9, PT ;  /* 0x000000090400780c */ /* 0x000fe20003f04270 */
[----:B------:R-:W-:Y:S01]  /*50c0*/  IMAD.X R9, R5, 0x1, R7, P5 ;  /* 0x0000000105097824 */ /* 0x000fe200028e0607 */
[----:B------:R-:W-:Y:S01]  /*50d0*/  ISETP.GT.AND P4, PT, R3, RZ, P1 ;  /* 0x000000ff0300720c */ /* 0x000fe20000f84270 */
[-C--:B------:R-:W-:Y:S01]  /*50e0*/  FMUL R33, R33, R23.reuse ;  /* 0x0000001721217220 */ /* 0x080fe20000400000 */
[----:B------:R-:W-:Y:S01]  /*50f0*/  F2FP.F16.F32.PACK_AB R26, RZ, R26 ;  /* 0x0000001aff1a723e */ /* 0x000fe200000000ff */
[-C--:B------:R-:W-:Y:S01]  /*5100*/  FMUL R34, R34, R23.reuse ;  /* 0x0000001722227220 */ /* 0x080fe20000400000 */
[----:B------:R-:W-:Y:S01]  /*5110*/  ISETP.GT.AND P5, PT, R3, RZ, P0 ;  /* 0x000000ff0300720c */ /* 0x000fe200007a4270 */
[----:B------:R-:W-:Y:S01]  /*5120*/  FMUL R35, R35, R23 ;  /* 0x0000001723237220 */ /* 0x000fe20000400000 */
[----:B------:R-:W-:Y:S01]  /*5130*/  F2FP.F16.F32.PACK_AB R27, RZ, R27 ;  /* 0x0000001bff1b723e */ /* 0x000fe200000000ff */
[----:B------:R-:W-:Y:S01]  /*5140*/  @P2 STG.E.U16 desc[UR38][R8.64], R26 ;  /* 0x0000001a08002986 */ /* 0x000fe2000c101526 */
[----:B------:R-:W-:Y:S01]  /*5150*/  F2FP.F16.F32.PACK_AB R28, RZ, R28 ;  /* 0x0000001cff1c723e */ /* 0x000fe200000000ff */
[-C--:B------:R-:W-:Y:S01]  /*5160*/  FMUL R36, R36, R23.reuse ;  /* 0x0000001724247220 */ /* 0x080fe20000400000 */
[----:B------:R-:W-:Y:S01]  /*5170*/  ISETP.GT.AND P2, PT, R3, 0x8, P1 ;  /* 0x000000080300780c */ /* 0x000fe20000f44270 */
[----:B------:R-:W-:Y:S01]  /*5180*/  @P3 STG.E.U16 desc[UR38][R8.64+0x2], R27 ;  /* 0x0000021b08003986 */ /* 0x000fe2000c101526 */
[----:B------:R-:W-:Y:S01]  /*5190*/  ISETP.GT.AND P1, PT, R4, 0x10, PT ;  /* 0x000000100400780c */ /* 0x000fe20003f24270 */
[----:B------:R-:W-:Y:S01]  /*51a0*/  FMUL R37, R37, R23 ;  /* 0x0000001725257220 */ /* 0x000fe20000400000 */
[----:B------:R-:W-:Y:S01]  /*51b0*/  F2FP.F16.F32.PACK_AB R29, RZ, R29 ;  /* 0x0000001dff1d723e */ /* 0x000fe200000000ff */
[----:B------:R-:W-:Y:S01]  /*51c0*/  @P4 STG.E.U16 desc[UR38][R6.64+0x10], R28 ;  /* 0x0000101c06004986 */ /* 0x000fe2000c101526 */
[C---:B------:R-:W-:Y:S01]  /*51d0*/  ISETP.GT.AND P3, PT, R3.reuse, 0x8, P0 ;  /* 0x000000080300780c */ /* 0x040fe20000764270 */
[-C--:B------:R-:W-:Y:S01]  /*51e0*/  FMUL R38, R38, R23.reuse ;  /* 0x0000001726267220 */ /* 0x080fe20000400000 */
[----:B------:R-:W-:Y:S01]  /*51f0*/  ISETP.GT.AND P0, PT, R4, 0x11, PT ;  /* 0x000000110400780c */ /* 0x000fe20003f04270 */
[----:B------:R-:W-:Y:S01]  /*5200*/  @P5 STG.E.U16 desc[UR38][R6.64+0x12], R29 ;  /* 0x0000121d06005986 */ /* 0x000fe2000c101526 */
        /* <DEDUP_REMOVED lines=161> */
[----:B------:R-:W-:Y:S01]  /*5c20*/  FMUL R87, R87, R23 ;  /* 0x0000001757577220 */ /* 0x000fe20000400000 */
[----:B------:R-:W-:-:S02]  /*5c30*/  F2FP.F16.F32.PACK_AB R62, RZ, R62 ;  /* 0x0000003eff3e723e */ /* 0x000fc400000000ff */
[C---:B------:R-:W-:Y:S02]  /*5c40*/  ISETP.GT.AND P5, PT, R3.reuse, RZ, P0 ;  /* 0x000000ff0300720c */ /* 0x040fe400007a4270 */
[----:B------:R-:W-:Y:S01]  /*5c50*/  F2FP.F16.F32.PACK_AB R63, RZ, R63 ;  /* 0x0000003fff3f723e */ /* 0x000fe200000000ff */
[----:B------:R-:W-:Y:S01]  /*5c60*/  @P2 STG.E.U16 desc[UR38][R8.64+0x90], R62 ;  /* 0x0000903e08002986 */ /* 0x000fe2000c101526 */
[----:B------:R-:W-:Y:S02]  /*5c70*/  F2FP.F16.F32.PACK_AB R64, RZ, R64 ;  /* 0x00000040ff40723e */ /* 0x000fe400000000ff */
[C---:B------:R-:W-:Y:S01]  /*5c80*/  ISETP.GT.AND P2, PT, R3.reuse, 0x8, P1 ;  /* 0x000000080300780c */ /* 0x040fe20000f44270 */
[----:B------:R-:W-:Y:S01]  /*5c90*/  @P3 STG.E.U16 desc[UR38][R8.64+0x92], R63 ;  /* 0x0000923f08003986 */ /* 0x000fe2000c101526 */
[----:B------:R-:W-:Y:S02]  /*5ca0*/  ISETP.GT.AND P1, PT, R4, 0x58, PT ;  /* 0x000000580400780c */ /* 0x000fe40003f24270 */
[----:B------:R-:W-:Y:S01]  /*5cb0*/  F2FP.F16.F32.PACK_AB R65, RZ, R65 ;  /* 0x00000041ff41723e */ /* 0x000fe200000000ff */
[----:B------:R-:W-:Y:S01]  /*5cc0*/  @P4 STG.E.U16 desc[UR38][R6.64+0xa0], R64 ;  /* 0x0000a04006004986 */ /* 0x000fe2000c101526 */
[----:B------:R-:W-:-:S02]  /*5cd0*/  ISETP.GT.AND P3, PT, R3, 0x8, P0 ;  /* 0x000000080300780c */ /* 0x000fc40000764270 */
[----:B------:R-:W-:Y:S01]  /*5ce0*/  ISETP.GT.AND P0, PT, R4, 0x59, PT ;  /* 0x000000590400780c */ /* 0x000fe20003f04270 */
[----:B------:R-:W-:Y:S01]  /*5cf0*/  @P5 STG.E.U16 desc[UR38][R6.64+0xa2], R65 ;  /* 0x0000a24106005986 */ /* 0x000fe2000c101526 */
[C---:B------:R-:W-:Y:S02]  /*5d00*/  ISETP.GT.AND P4, PT, R3.reuse, RZ, P1 ;  /* 0x000000ff0300720c */ /* 0x040fe40000f84270 */
[----:B------:R-:W-:Y:S02]  /*5d10*/  F2FP.F16.F32.PACK_AB R66, RZ, R66 ;  /* 0x00000042ff42723e */ /* 0x000fe400000000ff */
[----:B------:R-:W-:Y:S02]  /*5d20*/  ISETP.GT.AND P5, PT, R3, RZ, P0 ;  /* 0x000000ff0300720c */ /* 0x000fe400007a4270 */
[----:B------:R-:W-:Y:S01]  /*5d30*/  F2FP.F16.F32.PACK_AB R67, RZ, R67 ;  /* 0x00000043ff43723e */ /* 0x000fe200000000ff */
[----:B------:R-:W-:Y:S01]  /*5d40*/  @P2 STG.E.U16 desc[UR38][R8.64+0xa0], R66 ;  /* 0x0000a04208002986 */ /* 0x000fe2000c101526 */
[----:B------:R-:W-:-:S02]  /*5d50*/  F2FP.F16.F32.PACK_AB R68, RZ, R68 ;  /* 0x00000044ff44723e */ /* 0x000fc400000000ff */
[C---:B------:R-:W-:Y:S01]  /*5d60*/  ISETP.GT.AND P2, PT, R3.reuse, 0x8, P1 ;  /* 0x000000080300780c */ /* 0x040fe20000f44270 */
[----:B------:R-:W-:Y:S01]  /*5d70*/  @P3 STG.E.U16 desc[UR38][R8.64+0xa2], R67 ;  /* 0x0000a24308003986 */ /* 0x000fe2000c101526 */
[C---:B------:R-:W-:Y:S02]  /*5d80*/  ISETP.GT.AND P1, PT, R4.reuse, 0x60, PT ;  /* 0x000000600400780c */ /* 0x040fe40003f24270 */
[----:B------:R-:W-:Y:S01]  /*5d90*/  F2FP.F16.F32.PACK_AB R69, RZ, R69 ;  /* 0x00000045ff45723e */ /* 0x000fe200000000ff */
[----:B------:R-:W-:Y:S01]  /*5da0*/  @P4 STG.E.U16 desc[UR38][R6.64+0xb0], R68 ;  /* 0x0000b04406004986 */ /* 0x000fe2000c101526 */
[C---:B------:R-:W-:Y:S02]  /*5db0*/  ISETP.GT.AND P3, PT, R3.reuse, 0x8, P0 ;  /* 0x000000080300780c */ /* 0x040fe40000764270 */
[----:B------:R-:W-:Y:S01]  /*5dc0*/  ISETP.GT.AND P0, PT, R4, 0x61, PT ;  /* 0x000000610400780c */ /* 0x000fe20003f04270 */
[----:B------:R-:W-:Y:S01]  /*5dd0*/  @P5 STG.E.U16 desc[UR38][R6.64+0xb2], R69 ;  /* 0x0000b24506005986 */ /* 0x000fe2000c101526 */
[----:B------:R-:W-:-:S02]  /*5de0*/  ISETP.GT.AND P4, PT, R3, RZ, P1 ;  /* 0x000000ff0300720c */ /* 0x000fc40000f84270 */
[C---:B------:R-:W-:Y:S02]  /*5df0*/  ISETP.GT.AND P5, PT, R3.reuse, RZ, P0 ;  /* 0x000000ff0300720c */ /* 0x040fe400007a4270 */
[----:B------:R-:W-:Y:S02]  /*5e00*/  F2FP.F16.F32.PACK_AB R70, RZ, R70 ;  /* 0x00000046ff46723e */ /* 0x000fe400000000ff */
[----:B------:R-:W-:Y:S02]  /*5e10*/  F2FP.F16.F32.PACK_AB R71, RZ, R71 ;  /* 0x00000047ff47723e */ /* 0x000fe400000000ff */
[----:B------:R-:W-:Y:S01]  /*5e20*/  F2FP.F16.F32.PACK_AB R72, RZ, R72 ;  /* 0x00000048ff48723e */ /* 0x000fe200000000ff */
[----:B------:R-:W-:Y:S01]  /*5e30*/  @P2 STG.E.U16 desc[UR38][R8.64+0xb0], R70 ;  /* 0x0000b04608002986 */ /* 0x000fe2000c101526 */
[----:B------:R-:W-:Y:S02]  /*5e40*/  F2FP.F16.F32.PACK_AB R73, RZ, R73 ;  /* 0x00000049ff49723e */ /* 0x000fe400000000ff */
[C---:B------:R-:W-:Y:S01]  /*5e50*/  ISETP.GT.AND P1, PT, R3.reuse, 0x8, P1 ;  /* 0x000000080300780c */ /* 0x040fe20000f24270 */
[----:B------:R-:W-:Y:S01]  /*5e60*/  @P3 STG.E.U16 desc[UR38][R8.64+0xb2], R71 ;  /* 0x0000b24708003986 */ /* 0x000fe2000c101526 */
[----:B------:R-:W-:-:S02]  /*5e70*/  ISETP.GT.AND P2, PT, R3, 0x8, P0 ;  /* 0x000000080300780c */ /* 0x000fc40000744270 */
[C---:B------:R-:W-:Y:S01]  /*5e80*/  ISETP.GT.AND P0, PT, R4.reuse, 0x69, PT ;  /* 0x000000690400780c */ /* 0x040fe20003f04270 */
[----:B------:R-:W-:Y:S01]  /*5e90*/  @P4 STG.E.U16 desc[UR38][R6.64+0xc0], R72 ;  /* 0x0000c04806004986 */ /* 0x000fe2000c101526 */
[----:B------:R-:W-:Y:S02]  /*5ea0*/  ISETP.GT.AND P4, PT, R4, 0x68, PT ;  /* 0x000000680400780c */ /* 0x000fe40003f84270 */
[----:B------:R-:W-:Y:S01]  /*5eb0*/  F2FP.F16.F32.PACK_AB R74, RZ, R74 ;  /* 0x0000004aff4a723e */ /* 0x000fe200000000ff */
[----:B------:R-:W-:Y:S01]  /*5ec0*/  @P5 STG.E.U16 desc[UR38][R6.64+0xc2], R73 ;  /* 0x0000c24906005986 */ /* 0x000fe2000c101526 */
[C---:B------:R-:W-:Y:S02]  /*5ed0*/  ISETP.GT.AND P5, PT, R3.reuse, RZ, P4 ;  /* 0x000000ff0300720c */ /* 0x040fe400027a4270 */
[----:B------:R-:W-:Y:S01]  /*5ee0*/  ISETP.GT.AND P3, PT, R3, RZ, P0 ;  /* 0x000000ff0300720c */ /* 0x000fe20000764270 */
[----:B------:R-:W-:Y:S01]  /*5ef0*/  @P1 STG.E.U16 desc[UR38][R8.64+0xc0], R74 ;  /* 0x0000c04a08001986 */ /* 0x000fe2000c101526 */
[----:B------:R-:W-:-:S02]  /*5f00*/  F2FP.F16.F32.PACK_AB R75, RZ, R75 ;  /* 0x0000004bff4b723e */ /* 0x000fc400000000ff */
[----:B------:R-:W-:Y:S02]  /*5f10*/  F2FP.F16.F32.PACK_AB R76, RZ, R76 ;  /* 0x0000004cff4c723e */ /* 0x000fe400000000ff */
[C---:B------:R-:W-:Y:S01]  /*5f20*/  ISETP.GT.AND P4, PT, R3.reuse, 0x8, P4 ;  /* 0x000000080300780c */ /* 0x040fe20002784270 */
[----:B------:R-:W-:Y:S01]  /*5f30*/  @P2 STG.E.U16 desc[UR38][R8.64+0xc2], R75 ;  /* 0x0000c24b08002986 */ /* 0x000fe2000c101526 */
[----:B------:R-:W-:Y:S02]  /*5f40*/  F2FP.F16.F32.PACK_AB R77, RZ, R77 ;  /* 0x0000004dff4d723e */ /* 0x000fe400000000ff */
[C---:B------:R-:W-:Y:S01]  /*5f50*/  ISETP.GT.AND P2, PT, R4.reuse, 0x71, PT ;  /* 0x000000710400780c */ /* 0x040fe20003f44270 */
[----:B------:R-:W-:Y:S01]  /*5f60*/  @P5 STG.E.U16 desc[UR38][R6.64+0xd0], R76 ;  /* 0x0000d04c06005986 */ /* 0x000fe2000c101526 */
[----:B------:R-:W-:Y:S02]  /*5f70*/  ISETP.GT.AND P5, PT, R3, 0x8, P0 ;  /* 0x000000080300780c */ /* 0x000fe400007a4270 */
[C---:B------:R-:W-:Y:S01]  /*5f80*/  ISETP.GT.AND P1, PT, R4.reuse, 0x78, PT ;  /* 0x000000780400780c */ /* 0x040fe20003f24270 */
[----:B------:R-:W-:Y:S01]  /*5f90*/  @P3 STG.E.U16 desc[UR38][R6.64+0xd2], R77 ;  /* 0x0000d24d06003986 */ /* 0x000fe2000c101526 */
[----:B------:R-:W-:-:S02]  /*5fa0*/  ISETP.GT.AND P3, PT, R4, 0x70, PT ;  /* 0x000000700400780c */ /* 0x000fc40003f64270 */
[----:B------:R-:W-:Y:S01]  /*5fb0*/  ISETP.GT.AND P0, PT, R4, 0x79, PT ;  /* 0x000000790400780c */ /* 0x000fe20003f04270 */
[----:B------:R-:W-:Y:S01]  /*5fc0*/  @P4 IMAD.MOV.U32 R4, RZ, RZ, R8 ;  /* 0x000000ffff044224 */ /* 0x000fe200078e0008 */
[----:B------:R-:W-:Y:S01]  /*5fd0*/  F2FP.F16.F32.PACK_AB R78, RZ, R78 ;  /* 0x0000004eff4e723e */ /* 0x000fe200000000ff */
[----:B------:R-:W-:Y:S01]  /*5fe0*/  @P4 IMAD.MOV.U32 R5, RZ, RZ, R9 ;  /* 0x000000ffff054224 */ /* 0x000fe200078e0009 */
[----:B------:R-:W-:Y:S02]  /*5ff0*/  F2FP.F16.F32.PACK_AB R79, RZ, R79 ;  /* 0x0000004fff4f723e */ /* 0x000fe400000000ff */
[----:B------:R-:W-:Y:S02]  /*6000*/  F2FP.F16.F32.PACK_AB R80, RZ, R80 ;  /* 0x00000050ff50723e */ /* 0x000fe400000000ff */
[----:B------:R0:W-:Y:S01]  /*6010*/  @P4 STG.E.U16 desc[UR38][R4.64+0xd0], R78 ;  /* 0x0000d04e04004986 */ /* 0x0001e2000c101526 */
[----:B------:R-:W-:Y:S02]  /*6020*/  ISETP.GT.AND P4, PT, R3, RZ, P2 ;  /* 0x000000ff0300720c */ /* 0x000fe40001784270 */
[----:B------:R-:W-:-:S02]  /*6030*/  F2FP.F16.F32.PACK_AB R81, RZ, R81 ;  /* 0x00000051ff51723e */ /* 0x000fc400000000ff */
[----:B------:R-:W-:Y:S02]  /*6040*/  ISETP.GT.AND P2, PT, R3, 0x8, P2 ;  /* 0x000000080300780c */ /* 0x000fe40001744270 */
[----:B------:R-:W-:Y:S02]  /*6050*/  F2FP.F16.F32.PACK_AB R82, RZ, R82 ;  /* 0x00000052ff52723e */ /* 0x000fe400000000ff */
[----:B------:R-:W-:Y:S02]  /*6060*/  F2FP.F16.F32.PACK_AB R83, RZ, R83 ;  /* 0x00000053ff53723e */ /* 0x000fe400000000ff */
[----:B------:R-:W-:Y:S01]  /*6070*/  F2FP.F16.F32.PACK_AB R84, RZ, R84 ;  /* 0x00000054ff54723e */ /* 0x000fe200000000ff */
[----:B0-----:R-:W-:Y:S01]  /*6080*/  @P5 IMAD.MOV.U32 R4, RZ, RZ, R8 ;  /* 0x000000ffff045224 */ /* 0x001fe200078e0008 */
[----:B------:R-:W-:Y:S01]  /*6090*/  F2FP.F16.F32.PACK_AB R85, RZ, R85 ;  /* 0x00000055ff55723e */ /* 0x000fe200000000ff */
[----:B------:R-:W-:Y:S01]  /*60a0*/  @P5 IMAD.MOV.U32 R5, RZ, RZ, R9 ;  /* 0x000000ffff055224 */ /* 0x000fe200078e0009 */
[----:B------:R-:W-:-:S02]  /*60b0*/  F2FP.F16.F32.PACK_AB R86, RZ, R86 ;  /* 0x00000056ff56723e */ /* 0x000fc400000000ff */
[----:B------:R-:W-:Y:S02]  /*60c0*/  F2FP.F16.F32.PACK_AB R87, RZ, R87 ;  /* 0x00000057ff57723e */ /* 0x000fe400000000ff */
[----:B------:R0:W-:Y:S01]  /*60d0*/  @P5 STG.E.U16 desc[UR38][R4.64+0xd2], R79 ;  /* 0x0000d24f04005986 */ /* 0x0001e2000c101526 */
[C---:B------:R-:W-:Y:S02]  /*60e0*/  ISETP.GT.AND P5, PT, R3.reuse, RZ, P3 ;  /* 0x000000ff0300720c */ /* 0x040fe40001fa4270 */
[----:B------:R-:W-:-:S11]  /*60f0*/  ISETP.GT.AND P3, PT, R3, 0x8, P3 ;  /* 0x000000080300780c */ /* 0x000fd60001f64270 */
[----:B0-----:R-:W-:Y:S02]  /*6100*/  @P5 IMAD.MOV.U32 R4, RZ, RZ, R6 ;  /* 0x000000ffff045224 */ /* 0x001fe400078e0006 */
[----:B------:R-:W-:-:S05]  /*6110*/  @P5 IMAD.MOV.U32 R5, RZ, RZ, R7 ;  /* 0x000000ffff055224 */ /* 0x000fca00078e0007 */
[----:B------:R0:W-:Y:S01]  /*6120*/  @P5 STG.E.U16 desc[UR38][R4.64+0xe0], R80 ;  /* 0x0000e05004005986 */ /* 0x0001e2000c101526 */
[C---:B------:R-:W-:Y:S02]  /*6130*/  ISETP.GT.AND P5, PT, R3.reuse, RZ, P0 ;  /* 0x000000ff0300720c */ /* 0x040fe400007a4270 */
[----:B------:R-:W-:Y:S01]  /*6140*/  ISETP.GT.AND P0, PT, R3, 0x8, P0 ;  /* 0x000000080300780c */ /* 0x000fe20000704270 */
[----:B0-----:R-:W-:Y:S02]  /*6150*/  @P4 IMAD.MOV.U32 R4, RZ, RZ, R6 ;  /* 0x000000ffff044224 */ /* 0x001fe400078e0006 */
[----:B------:R-:W-:-:S05]  /*6160*/  @P4 IMAD.MOV.U32 R5, RZ, RZ, R7 ;  /* 0x000000ffff054224 */ /* 0x000fca00078e0007 */
[----:B------:R0:W-:Y:S01]  /*6170*/  @P4 STG.E.U16 desc[UR38][R4.64+0xe2], R81 ;  /* 0x0000e25104004986 */ /* 0x0001e2000c101526 */
[C---:B------:R-:W-:Y:S02]  /*6180*/  ISETP.GT.AND P4, PT, R3.reuse, RZ, P1 ;  /* 0x000000ff0300720c */ /* 0x040fe40000f84270 */
[----:B------:R-:W-:Y:S01]  /*6190*/  ISETP.GT.AND P1, PT, R3, 0x8, P1 ;  /* 0x000000080300780c */ /* 0x000fe20000f24270 */
[----:B0-----:R-:W-:Y:S02]  /*61a0*/  @P3 IMAD.MOV.U32 R4, RZ, RZ, R8 ;  /* 0x000000ffff043224 */ /* 0x001fe400078e0008 */
[----:B------:R-:W-:-:S05]  /*61b0*/  @P3 IMAD.MOV.U32 R5, RZ, RZ, R9 ;  /* 0x000000ffff053224 */ /* 0x000fca00078e0009 */
[----:B------:R0:W-:Y:S02]  /*61c0*/  @P3 STG.E.U16 desc[UR38][R4.64+0xe0], R82 ;  /* 0x0000e05204003986 */ /* 0x0001e4000c101526 */
[----:B0-----:R-:W-:Y:S02]  /*61d0*/  @P2 IMAD.MOV.U32 R4, RZ, RZ, R8 ;  /* 0x000000ffff042224 */ /* 0x001fe400078e0008 */
[----:B------:R-:W-:-:S05]  /*61e0*/  @P2 IMAD.MOV.U32 R5, RZ, RZ, R9 ;  /* 0x000000ffff052224 */ /* 0x000fca00078e0009 */
[----:B------:R0:W-:Y:S02]  /*61f0*/  @P2 STG.E.U16 desc[UR38][R4.64+0xe2], R83 ;  /* 0x0000e25304002986 */ /* 0x0001e4000c101526 */
[----:B0-----:R-:W-:Y:S02]  /*6200*/  @P4 IMAD.MOV.U32 R4, RZ, RZ, R6 ;  /* 0x000000ffff044224 */ /* 0x001fe400078e0006 */
[----:B------:R-:W-:-:S05]  /*6210*/  @P4 IMAD.MOV.U32 R5, RZ, RZ, R7 ;  /* 0x000000ffff054224 */ /* 0x000fca00078e0007 */
[----:B------:R0:W-:Y:S04]  /*6220*/  @P4 STG.E.U16 desc[UR38][R4.64+0xf0], R84 ;  /* 0x0000f05404004986 */ /* 0x0001e8000c101526 */
[----:B------:R1:W-:Y:S01]  /*6230*/  @P5 STG.E.U16 desc[UR38][R6.64+0xf2], R85 ;  /* 0x0000f25506005986 */ /* 0x0003e2000c101526 */
[----:B0-----:R-:W-:Y:S02]  /*6240*/  @P1 IMAD.MOV.U32 R4, RZ, RZ, R8 ;  /* 0x000000ffff041224 */ /* 0x001fe400078e0008 */
[----:B------:R-:W-:-:S05]  /*6250*/  @P1 IMAD.MOV.U32 R5, RZ, RZ, R9 ;  /* 0x000000ffff051224 */ /* 0x000fca00078e0009 */
[----:B------:R1:W-:Y:S04]  /*6260*/  @P1 STG.E.U16 desc[UR38][R4.64+0xf0], R86 ;  /* 0x0000f05604001986 */ /* 0x0003e8000c101526 */
[----:B------:R1:W-:Y:S02]  /*6270*/  @P0 STG.E.U16 desc[UR38][R8.64+0xf2], R87 ;  /* 0x0000f25708000986 */ /* 0x0003e4000c101526 */
.L_x_158:
[----:B------:R-:W-:Y:S05]  /*6280*/  BSYNC B0 ;  /* 0x0000000000007941 */ /* 0x000fea0003800000 */
.L_x_32:
[----:B------:R-:W-:Y:S01]  /*6290*/  IADD3 R16, P0, R16, UR36, RZ ;  /* 0x0000002410107c10 */ /* 0x000fe2000ff1e0ff */
[----:B------:R-:W-:Y:S01]  /*62a0*/  ULDC.64 UR4, c[0x0][0x650] ;  /* 0x0001940000047ab9 */ /* 0x000fe20000000a00 */
[----:B------:R-:W-:Y:S01]  /*62b0*/  PRMT R3, RZ, 0x7610, R3 ;  /* 0x00007610ff037816 */ /* 0x000fe20000000003 */
[----:B------:R-:W-:Y:S01]  /*62c0*/  IMAD.MOV.U32 R100, RZ, RZ, -0x1 ;  /* 0xffffffffff647424 */ /* 0x000fe200078e00ff */
[----:B------:R-:W-:Y:S01]  /*62d0*/  IADD3.X R17, R17, UR42, RZ, P0, !PT ;  /* 0x0000002a11117c10 */ /* 0x000fe200087fe4ff */
[----:B------:R-:W-:Y:S01]  /*62e0*/  IMAD.MOV.U32 R101, RZ, RZ, -0x1 ;  /* 0xffffffffff657424 */ /* 0x000fe200078e00ff */
[----:B------:R-:W-:-:S04]  /*62f0*/  ISETP.GE.U32.AND P0, PT, R16, UR4, PT ;  /* 0x0000000410007c0c */ /* 0x000fc8000bf06070 */
[----:B------:R-:W-:-:S13]  /*6300*/  ISETP.GE.U32.AND.EX P0, PT, R17, UR5, PT, P0 ;  /* 0x0000000511007c0c */ /* 0x000fda000bf06100 */
[----:B------:R-:W-:Y:S05]  /*6310*/  @P0 BRA `(.L_x_159) ;  /* 0x00000004004c0947 */ /* 0x000fea0003800000 */
[----:B------:R-:W0:Y:S01]  /*6320*/  LDC.64 R10, c[0x0][0x628] ;  /* 0x00018a00ff0a7b82 */ /* 0x000e220000000a00 */
[----:B---3--:R-:W3:Y:S01]  /*6330*/  S2R R12, SR_CTAID.X ;  /* 0x00000000000c7919 */ /* 0x008ee20000002500 */
[----:B-12-4-:R-:W-:Y:S02]  /*6340*/  IMAD.MOV.U32 R8, RZ, RZ, R16 ;  /* 0x000000ffff087224 */ /* 0x016fe400078e0010 */
[----:B------:R-:W-:Y:S01]  /*6350*/  IMAD.MOV.U32 R9, RZ, RZ, R17 ;  /* 0x000000ffff097224 */ /* 0x000fe200078e0011 */
[----:B------:R-:W1:Y:S03]  /*6360*/  S2R R20, SR_CTAID.Y ;  /* 0x0000000000147919 */ /* 0x000e660000002600 */
[----:B------:R-:W2:Y:S08]  /*6370*/  LDC R0, c[0x0][0x630] ;  /* 0x00018c00ff007b82 */ /* 0x000eb00000000800 */
[----:B------:R-:W4:Y:S01]  /*6380*/  LDC.64 R14, c[0x0][0x620] ;  /* 0x00018800ff0e7b82 */ /* 0x000f220000000a00 */
[----:B0-----:R-:W-:-:S04]  /*6390*/  ISETP.NE.U32.AND P0, PT, R10, RZ, PT ;  /* 0x000000ff0a00720c */ /* 0x001fc80003f05070 */
[----:B------:R-:W-:-:S13]  /*63a0*/  ISETP.NE.AND.EX P0, PT, R11, RZ, PT, P0 ;  /* 0x000000ff0b00720c */ /* 0x000fda0003f05300 */
[----:B-1234-:R-:W-:Y:S05]  /*63b0*/  @!P0 BRA `(.L_x_160) ;  /* 0x0000000000288947 */ /* 0x01efea0003800000 */
        /* <DEDUP_REMOVED lines=10> */
.L_x_160:
[-CC-:B------:R-:W-:Y:S01]  /*6460*/  SHF.R.U64 R101, R8, R0.reuse, R9.reuse ;  /* 0x0000000008657219 */ /* 0x180fe20000001209 */
[----:B------:R-:W0:Y:S01]  /*6470*/  LDC.64 R26, c[0x0][0x640] ;  /* 0x00019000ff1a7b82 */ /* 0x000e220000000a00 */
[----:B------:R-:W-:Y:S01]  /*6480*/  SHF.R.U32.HI R0, RZ, R0, R9 ;  /* 0x00000000ff007219 */ /* 0x000fe20000011609 */
[----:B------:R-:W-:Y:S01]  /*6490*/  ULDC UR4, c[0x0][0x150] ;  /* 0x0000540000047ab9 */ /* 0x000fe20000000800 */
[----:B------:R-:W-:Y:S02]  /*64a0*/  IADD3 R3, P0, RZ, -R101, RZ ;  /* 0x80000065ff037210 */ /* 0x000fe40007f1e0ff */
[----:B------:R-:W-:-:S03]  /*64b0*/  I2FP.F32.U32 R7, R12 ;  /* 0x0000000c00077245 */ /* 0x000fc60000201000 */
[----:B------:R-:W1:Y:S01]  /*64c0*/  LDC R6, c[0x0][0x618] ;  /* 0x00018600ff067b82 */ /* 0x000e620000000800 */
[----:B------:R-:W-:Y:S02]  /*64d0*/  IMAD.X R5, RZ, RZ, ~R0, P0 ;  /* 0x000000ffff057224 */ /* 0x000fe400000e0e00 */
[----:B------:R-:W-:Y:S01]  /*64e0*/  FMUL R7, R7, UR4 ;  /* 0x0000000407077c20 */ /* 0x000fe20008400000 */
[----:B------:R-:W-:Y:S01]  /*64f0*/  ULDC UR4, c[0x0][0x154] ;  /* 0x0000550000047ab9 */ /* 0x000fe20000000800 */
[-C--:B------:R-:W-:Y:S02]  /*6500*/  IMAD R0, R5, R14.reuse, RZ ;  /* 0x0000000e05007224 */ /* 0x080fe400078e02ff */
[C---:B------:R-:W-:Y:S01]  /*6510*/  IMAD.WIDE.U32 R4, R3.reuse, R14, R16 ;  /* 0x0000000e03047225 */ /* 0x040fe200078e0010 */
[----:B------:R-:W2:Y:S01]  /*6520*/  LDC R8, c[0x0][0x608] ;  /* 0x00018200ff087b82 */ /* 0x000ea20000000800 */
[----:B------:R-:W3:Y:S02]  /*6530*/  F2I.U32.TRUNC.NTZ R7, R7 ;  /* 0x0000000700077305 */ /* 0x000ee4000020f000 */
[----:B------:R-:W-:Y:S01]  /*6540*/  IMAD R3, R3, R15, R0 ;  /* 0x0000000f03037224 */ /* 0x000fe200078e0200 */
[----:B------:R-:W-:-:S03]  /*6550*/  I2FP.F32.U32 R0, R20 ;  /* 0x0000001400007245 */ /* 0x000fc60000201000 */
[----:B------:R-:W-:Y:S01]  /*6560*/  IMAD.IADD R3, R5, 0x1, R3 ;  /* 0x0000000105037824 */ /* 0x000fe200078e0203 */
[----:B------:R-:W4:Y:S01]  /*6570*/  LDC R11, c[0x0][0x658] ;  /* 0x00019600ff0b7b82 */ /* 0x000f220000000800 */
[----:B0-----:R-:W-:-:S04]  /*6580*/  ISETP.NE.U32.AND P0, PT, R26, RZ, PT ;  /* 0x000000ff1a00720c */ /* 0x001fc80003f05070 */
[----:B------:R-:W-:-:S03]  /*6590*/  ISETP.NE.AND.EX P0, PT, R27, RZ, PT, P0 ;  /* 0x000000ff1b00720c */ /* 0x000fc60003f05300 */
[----:B------:R-:W0:Y:S01]  /*65a0*/  LDC R9, c[0x0][0x144] ;  /* 0x00005100ff097b82 */ /* 0x000e220000000800 */
[-C--:B-1----:R-:W-:Y:S01]  /*65b0*/  SHF.R.U64 R10, R4, R6.reuse, R3 ;  /* 0x00000006040a7219 */ /* 0x082fe20000001203 */
[----:B---3--:R-:W-:Y:S01]  /*65c0*/  IMAD.MOV R7, RZ, RZ, -R7 ;  /* 0x000000ffff077224 */ /* 0x008fe200078e0a07 */
[----:B------:R-:W-:Y:S01]  /*65d0*/  SHF.R.U32.HI R3, RZ, R6, R3 ;  /* 0x00000006ff037219 */ /* 0x000fe20000011603 */
[----:B------:R-:W-:-:S04]  /*65e0*/  FMUL R6, R0, UR4 ;  /* 0x0000000400067c20 */ /* 0x000fc80008400000 */
[----:B------:R-:W1:Y:S01]  /*65f0*/  LDC R21, c[0x0][0x148] ;  /* 0x00005200ff157b82 */ /* 0x000e620000000800 */
[----:B------:R3:W0:Y:S01]  /*6600*/  F2I.U32.TRUNC.NTZ R14, R6 ;  /* 0x00000006000e7305 */ /* 0x000622000020f000 */
[-CC-:B--2---:R-:W-:Y:S02]  /*6610*/  SHF.R.U64 R13, R10, R8.reuse, R3.reuse ;  /* 0x000000080a0d7219 */ /* 0x184fe40000001203 */
[----:B------:R-:W-:-:S04]  /*6620*/  SHF.R.U32.HI R0, RZ, R8, R3 ;  /* 0x00000008ff007219 */ /* 0x000fc80000011603 */
[----:B-----5:R-:W2:Y:S01]  /*6630*/  LDC R24, c[0x0][0x648] ;  /* 0x00019200ff187b82 */ /* 0x020ea20000000800 */
[-CC-:B----4-:R-:W-:Y:S02]  /*6640*/  SHF.R.U64 R15, R13, R11.reuse, R0.reuse ;  /* 0x0000000b0d0f7219 */ /* 0x190fe40000001200 */
[----:B------:R-:W-:-:S03]  /*6650*/  SHF.R.U32.HI R5, RZ, R11, R0 ;  /* 0x0000000bff057219 */ /* 0x000fc60000011600 */
[----:B------:R-:W-:Y:S02]  /*6660*/  IMAD.MOV.U32 R4, RZ, RZ, R15 ;  /* 0x000000ffff047224 */ /* 0x000fe400078e000f */
[----:B------:R-:W4:Y:S01]  /*6670*/  LDC R28, c[0x0][0x638] ;  /* 0x00018e00ff1c7b82 */ /* 0x000f220000000800 */
[----:B0-----:R-:W-:-:S07]  /*6680*/  IMAD R25, R9, R7, R12 ;  /* 0x0000000709197224 */ /* 0x001fce00078e020c */
[----:B------:R-:W0:Y:S08]  /*6690*/  LDC R29, c[0x0][0x610] ;  /* 0x00018400ff1d7b82 */ /* 0x000e300000000800 */
[----:B------:R-:W0:Y:S01]  /*66a0*/  LDC R30, c[0x0][0x600] ;  /* 0x00018000ff1e7b82 */ /* 0x000e220000000800 */
[----:B-123--:R-:W-:Y:S05]  /*66b0*/  @!P0 BRA `(.L_x_161) ;  /* 0x0000000000288947 */ /* 0x00efea0003800000 */
[----:B------:R-:W1:Y:S02]  /*66c0*/  LDC R0, c[0x0][0x64c] ;  /* 0x00019300ff007b82 */ /* 0x000e640000000800 */
[----:B-1----:R-:W-:-:S05]  /*66d0*/  IADD3 R3, P0, R15, R0, RZ ;  /* 0x000000000f037210 */ /* 0x002fca0007f1e0ff */
        /* <DEDUP_REMOVED lines=8> */
.L_x_161:
[----:B------:R-:W-:Y:S01]  /*6760*/  ISETP.NE.AND P0, PT, R2, 0x1, PT ;  /* 0x000000010200780c */ /* 0x000fe20003f05270 */
[----:B------:R-:W-:Y:S01]  /*6770*/  IMAD.MOV R14, RZ, RZ, -R14 ;  /* 0x000000ffff0e7224 */ /* 0x000fe200078e0a0e */
[----:B------:R-:W-:Y:S02]  /*6780*/  SHF.R.U64 R3, R4, R24, R5 ;  /* 0x0000001804037219 */ /* 0x000fe40000001205 */
[----:B------:R-:W-:Y:S02]  /*6790*/  LOP3.LUT R0, R13, R98, RZ, 0xc0, !PT ;  /* 0x000000620d007212 */ /* 0x000fe400078ec0ff */
[----:B------:R-:W-:Y:S01]  /*67a0*/  LOP3.LUT R10, R10, R97, RZ, 0xc0, !PT ;  /* 0x000000610a0a7212 */ /* 0x000fe200078ec0ff */
[----:B------:R-:W-:Y:S02]  /*67b0*/  IMAD.MOV R4, RZ, RZ, -R3 ;  /* 0x000000ffff047224 */ /* 0x000fe400078e0a03 */
[----:B------:R-:W-:Y:S02]  /*67c0*/  IMAD R0, R93, R3, R0 ;  /* 0x000000035d007224 */ /* 0x000fe400078e0200 */
[----:B----4-:R-:W-:-:S02]  /*67d0*/  IMAD R3, R4, R28, R15 ;  /* 0x0000001c04037224 */ /* 0x010fc400078e020f */
[----:B------:R-:W-:Y:S02]  /*67e0*/  @P0 IMAD R25, R21, R14, R20 ;  /* 0x0000000e15190224 */ /* 0x000fe400078e0214 */
[----:B0-----:R-:W-:Y:S02]  /*67f0*/  IMAD R5, R3, R30, R10 ;  /* 0x0000001e03057224 */ /* 0x001fe400078e020a */
[----:B------:R-:W-:Y:S02]  /*6800*/  IMAD R0, R0, R29, R25 ;  /* 0x0000001d00007224 */ /* 0x000fe400078e0219 */
[----:B------:R-:W-:-:S03]  /*6810*/  IMAD.MOV.U32 R4, RZ, RZ, 0x1 ;  /* 0x00000001ff047424 */ /* 0x000fc600078e00ff */
[----:B------:R-:W-:Y:S02]  /*6820*/  SEL R100, R5, R0, !P0 ;  /* 0x0000000005647207 */ /* 0x000fe40004000000 */
[----:B------:R-:W-:Y:S02]  /*6830*/  PRMT R3, R4, 0x7610, R3 ;  /* 0x0000761004037816 */ /* 0x000fe40000000003 */
[----:B------:R-:W-:-:S07]  /*6840*/  SEL R0, R0, R5, !P0 ;  /* 0x0000000500007207 */ /* 0x000fce0004000000 */
.L_x_159:
[----:B------:R-:W-:Y:S01]  /*6850*/  LOP3.LUT P0, RZ, R3, 0xff, RZ, 0xc0, !PT ;  /* 0x000000ff03ff7812 */ /* 0x000fe2000780c0ff */
[----:B------:R-:W-:Y:S01]  /*6860*/  UIMAD.WIDE.U32 UR4, UR41, -0x55555555, URZ ;  /* 0xaaaaaaab290478a5 */ /* 0x000fe2000f8e003f */
[----:B------:R-:W-:-:S03]  /*6870*/  IMAD.MOV.U32 R103, RZ, RZ, R0 ;  /* 0x000000ffff677224 */ /* 0x000fc600078e0000 */
[----:B------:R-:W-:-:S04]  /*6880*/  USHF.R.U32.HI UR4, URZ, 0x2, UR5 ;  /* 0x000000023f047899 */ /* 0x000fc80008011605 */
[----:B------:R-:W-:-:S04]  /*6890*/  UIMAD UR41, UR4, -0x6, UR41 ;  /* 0xfffffffa042978a4 */ /* 0x000fc8000f8e0229 */
[----:B------:R-:W-:Y:S08]  /*68a0*/  @P0 BRA `(.L_x_162) ;  /* 0xffffffac000c0947 */ /* 0x000ff0000383ffff */
[----:B------:R-:W-:Y:S05]  /*68b0*/  EXIT ;  /* 0x000000000000794d */ /* 0x000fea0003800000 */
.L_x_7:
        /* <DEDUP_REMOVED lines=26> */
.L_x_164:
[----:B------:R-:W0:Y:S01]  /*6a60*/  LDC.64 R28, c[0x0][0x640] ;  /* 0x00019000ff1c7b82 */ /* 0x000e220000000a00 */
[-CC-:B------:R-:W-:Y:S01]  /*6a70*/  SHF.R.U64 R21, R14, R8.reuse, R15.reuse ;  /* 0x000000080e157219 */ /* 0x180fe2000000120f */
[----:B------:R-:W-:Y:S01]  /*6a80*/  IMAD.MOV.U32 R31, RZ, RZ, 0x1 ;  /* 0x00000001ff1f7424 */ /* 0x000fe200078e00ff */
[----:B------:R-:W-:Y:S02]  /*6a90*/  SHF.R.U32.HI R7, RZ, R8, R15 ;  /* 0x00000008ff077219 */ /* 0x000fe4000001160f */
[----:B------:R-:W-:-:S03]  /*6aa0*/  IADD3 R13, P0, RZ, -R21, RZ ;  /* 0x80000015ff0d7210 */ /* 0x000fc60007f1e0ff */
[----:B------:R-:W1:Y:S02]  /*6ab0*/  LDC R12, c[0x0][0x618] ;  /* 0x00018600ff0c7b82 */ /* 0x000e640000000800 */
[----:B------:R-:W-:Y:S02]  /*6ac0*/  IMAD.X R7, RZ, RZ, ~R7, P0 ;  /* 0x000000ffff077224 */ /* 0x000fe400000e0e07 */
[----:B------:R-:W-:-:S04]  /*6ad0*/  IMAD.WIDE.U32 R10, R13, R24, R16 ;  /* 0x000000180d0a7225 */ /* 0x000fc800078e0010 */
[----:B------:R-:W2:Y:S01]  /*6ae0*/  LDC R14, c[0x0][0x608] ;  /* 0x00018200ff0e7b82 */ /* 0x000ea20000000800 */
[----:B------:R-:W-:-:S04]  /*6af0*/  IMAD R8, R7, R24, RZ ;  /* 0x0000001807087224 */ /* 0x000fc800078e02ff */
[----:B------:R-:W-:-:S03]  /*6b00*/  IMAD R7, R13, R25, R8 ;  /* 0x000000190d077224 */ /* 0x000fc600078e0208 */
[----:B------:R-:W3:Y:S01]  /*6b10*/  LDC R26, c[0x0][0x658] ;  /* 0x00019600ff1a7b82 */ /* 0x000ee20000000800 */
[----:B------:R-:W-:Y:S01]  /*6b20*/  IMAD.IADD R7, R11, 0x1, R7 ;  /* 0x000000010b077824 */ /* 0x000fe200078e0207 */
[----:B0-----:R-:W-:Y:S01]  /*6b30*/  ISETP.NE.U32.AND P0, PT, R28, RZ, PT ;  /* 0x000000ff1c00720c */ /* 0x001fe20003f05070 */
[----:B------:R-:W-:-:S03]  /*6b40*/  IMAD.MOV.U32 R11, RZ, RZ, -0x1 ;  /* 0xffffffffff0b7424 */ /* 0x000fc600078e00ff */
        /* <DEDUP_REMOVED lines=8> */
[-C--:B---3--:R-:W-:Y:S02]  /*6bd0*/  SHF.L.U32 R10, R11, R26.reuse, RZ ;  /* 0x0000001a0b0a7219 */ /* 0x088fe400000006ff */
[--C-:B------:R-:W-:Y:S02]  /*6be0*/  SHF.R.U64 R24, R22, R26, R7.reuse ;  /* 0x0000001a16187219 */ /* 0x100fe40000001207 */
[----:B------:R-:W-:Y:S02]  /*6bf0*/  LOP3.LUT R33, RZ, R10, RZ, 0x33, !PT ;  /* 0x0000000aff217212 */ /* 0x000fe400078e33ff */
[----:B------:R-:W-:Y:S01]  /*6c00*/  SHF.R.U32.HI R11, RZ, R26, R7 ;  /* 0x0000001aff0b7219 */ /* 0x000fe20000011607 */
[----:B------:R-:W3:Y:S01]  /*6c10*/  LDC R30, c[0x0][0x610] ;  /* 0x00018400ff1e7b82 */ /* 0x000ee20000000800 */
[----:B------:R-:W-:Y:S01]  /*6c20*/  IMAD.MOV.U32 R10, RZ, RZ, R24 ;  /* 0x000000ffff0a7224 */ /* 0x000fe200078e0018 */
[----:B------:R-:W-:Y:S06]  /*6c30*/  @!P0 BRA `(.L_x_165) ;  /* 0x0000000000288947 */ /* 0x000fec0003800000 */
        /* <DEDUP_REMOVED lines=10> */
.L_x_165:
[----:B------:R-:W-:Y:S02]  /*6ce0*/  ISETP.NE.AND P0, PT, R2, 0x1, PT ;  /* 0x000000010200780c */ /* 0x000fe40003f05270 */
[----:B-1----:R-:W-:Y:S01]  /*6cf0*/  SHF.R.U64 R8, R10, R8, R11 ;  /* 0x000000080a087219 */ /* 0x002fe2000000120b */
[----:B0-----:R-:W-:Y:S01]  /*6d00*/  VIADD R11, R25, 0xffffffff ;  /* 0xffffffff190b7836 */ /* 0x001fe20000000000 */
[----:B------:R-:W-:Y:S02]  /*6d10*/  SHF.L.U32 R31, R31, R26, RZ ;  /* 0x0000001a1f1f7219 */ /* 0x000fe400000006ff */
[----:B------:R-:W-:Y:S01]  /*6d20*/  LOP3.LUT R5, R22, R33, RZ, 0xc0, !PT ;  /* 0x0000002116057212 */ /* 0x000fe200078ec0ff */
[----:B------:R-:W-:-:S04]  /*6d30*/  IMAD.MOV R7, RZ, RZ, -R8 ;  /* 0x000000ffff077224 */ /* 0x000fc800078e0a08 */
[----:B------:R-:W-:Y:S02]  /*6d40*/  IMAD R5, R31, R8, R5 ;  /* 0x000000081f057224 */ /* 0x000fe400078e0205 */
[----:B------:R-:W-:Y:S01]  /*6d50*/  @P0 IMAD R6, R9, R23, R4 ;  /* 0x0000001709060224 */ /* 0x000fe200078e0204 */
[----:B------:R-:W-:Y:S01]  /*6d60*/  LOP3.LUT R9, R20, R11, RZ, 0xc0, !PT ;  /* 0x0000000b14097212 */ /* 0x000fe200078ec0ff */
[----:B--2---:R-:W-:Y:S02]  /*6d70*/  IMAD R4, R7, R27, R24 ;  /* 0x0000001b07047224 */ /* 0x004fe400078e0218 */
[----:B---3--:R-:W-:Y:S02]  /*6d80*/  IMAD R6, R5, R30, R6 ;  /* 0x0000001e05067224 */ /* 0x008fe400078e0206 */
[----:B------:R-:W-:Y:S02]  /*6d90*/  IMAD R5, R4, R25, R9 ;  /* 0x0000001904057224 */ /* 0x000fe400078e0209 */
[----:B------:R-:W-:-:S02]  /*6da0*/  IMAD.MOV.U32 R8, RZ, RZ, 0x1 ;  /* 0x00000001ff087424 */ /* 0x000fc400078e00ff */
[----:B------:R-:W-:Y:S01]  /*6db0*/  IMAD.MOV.U32 R7, RZ, RZ, R21 ;  /* 0x000000ffff077224 */ /* 0x000fe200078e0015 */
[----:B------:R-:W-:Y:S02]  /*6dc0*/  SEL R19, R5, R6, !P0 ;  /* 0x0000000605137207 */ /* 0x000fe40004000000 */
[----:B------:R-:W-:-:S07]  /*6dd0*/  SEL R12, R6, R5, !P0 ;  /* 0x00000005060c7207 */ /* 0x000fce0004000000 */
.L_x_163:
[----:B------:R-:W-:-:S08]  /*6de0*/  NOP ;  /* 0x0000000000007918 */ /* 0x000fd00000000000 */
[----:B------:R-:W0:-:S00]  /*6df0*/  USETMAXREG.DEALLOC.CTAPOOL 0x28 ;  /* 0x00000028000079c8 */ /* 0x000e0000080e0500 */
[----:B0-----:R-:W-:-:S13]  /*6e00*/  ISETP.NE.AND P0, PT, R3, RZ, PT ;  /* 0x000000ff0300720c */ /* 0x001fda0003f05270 */
[----:B------:R-:W-:Y:S05]  /*6e10*/  @P0 EXIT ;  /* 0x000000000000094d */ /* 0x000fea0003800000 */
[----:B------:R-:W-:Y:S01]  /*6e20*/  LOP3.LUT P0, RZ, R8, 0xff, RZ, 0xc0, !PT ;  /* 0x000000ff08ff7812 */ /* 0x000fe2000780c0ff */
[----:B------:R-:W-:Y:S02]  /*6e30*/  IMAD.MOV.U32 R3, RZ, RZ, 0x1 ;  /* 0x00000001ff037424 */ /* 0x000fe400078e00ff */
[----:B------:R-:W-:-:S10]  /*6e40*/  IMAD.MOV.U32 R13, RZ, RZ, RZ ;  /* 0x000000ffff0d7224 */ /* 0x000fd400078e00ff */
[----:B------:R-:W-:Y:S05]  /*6e50*/  @!P0 BRA `(.L_x_166) ;  /* 0x0000000c00788947 */ /* 0x000fea0003800000 */
[----:B------:R-:W0:Y:S01]  /*6e60*/  LDC R3, c[0x0][0x28c] ;  /* 0x0000a300ff037b82 */ /* 0x000e220000000800 */
[----:B------:R-:W-:Y:S01]  /*6e70*/  UMOV UR13, 0x1 ;  /* 0x00000001000d7882 */ /* 0x000fe20000000000 */
[----:B------:R-:W-:Y:S01]  /*6e80*/  ULDC UR5, c[0x0][0x658] ;  /* 0x0001960000057ab9 */ /* 0x000fe20000000800 */
[----:B------:R-:W-:Y:S01]  /*6e90*/  UMOV UR7, 0xffffffff ;  /* 0xffffffff00077882 */ /* 0x000fe20000000000 */
[----:B------:R-:W-:Y:S01]  /*6ea0*/  BSSY B0, `(.L_x_166) ;  /* 0x00000d9000007945 */ /* 0x000fe20003800000 */
[----:B------:R-:W-:Y:S01]  /*6eb0*/  USHF.L.U32 UR7, UR7, UR5, URZ ;  /* 0x0000000507077299 */ /* 0x000fe2000800063f */
[----:B------:R-:W-:Y:S01]  /*6ec0*/  IMAD.MOV.U32 R11, RZ, RZ, 0x1 ;  /* 0x00000001ff0b7424 */ /* 0x000fe200078e00ff */
[----:B------:R-:W-:Y:S01]  /*6ed0*/  LOP3.LUT R10, R18, 0x2, RZ, 0xfc, !PT ;  /* 0x00000002120a7812 */ /* 0x000fe200078efcff */
[----:B------:R-:W1:Y:S01]  /*6ee0*/  S2UR UR9, SR_CgaCtaId ;  /* 0x00000000000979c3 */ /* 0x000e620000008800 */
[----:B------:R-:W-:Y:S01]  /*6ef0*/  IMAD.MOV.U32 R13, RZ, RZ, RZ ;  /* 0x000000ffff0d7224 */ /* 0x000fe200078e00ff */
[----:B------:R-:W-:Y:S01]  /*6f00*/  ULDC UR4, c[0x0][0x600] ;  /* 0x0001800000047ab9 */ /* 0x000fe20000000800 */
[----:B------:R-:W-:Y:S01]  /*6f10*/  UMOV UR14, 0x11 ;  /* 0x00000011000e7882 */ /* 0x000fe20000000000 */
[----:B------:R-:W-:-:S02]  /*6f20*/  USHF.L.U32 UR5, UR13, UR5, URZ ;  /* 0x000000050d057299 */ /* 0x000fc4000800063f */
[----:B------:R-:W-:Y:S02]  /*6f30*/  UIADD3 UR4, UR4, -0x1, URZ ;  /* 0xffffffff04047890 */ /* 0x000fe4000fffe03f */
[----:B------:R-:W-:Y:S01]  /*6f40*/  ULOP3.LUT UR7, URZ, UR7, URZ, 0x33, !UPT ;  /* 0x000000073f077292 */ /* 0x000fe2000f8e333f */
[----:B------:R-:W-:Y:S01]  /*6f50*/  ULDC.64 UR24, c[0x0][0x198] ;  /* 0x0000660000187ab9 */ /* 0x000fe20000000a00 */
[----:B0-----:R-:W-:-:S05]  /*6f60*/  VIADD R3, R3, 0x3f ;  /* 0x0000003f03037836 */ /* 0x001fca0000000000 */
[----:B------:R-:W-:Y:S01]  /*6f70*/  SHF.R.S32.HI R4, RZ, 0x1f, R3 ;  /* 0x0000001fff047819 */ /* 0x000fe20000011403 */
[----:B-1----:R-:W-:-:S03]  /*6f80*/  USHF.R.U32.HI UR26, URZ, 0x2, UR9 ;  /* 0x000000023f1a7899 */ /* 0x002fc60008011609 */
[----:B------:R-:W-:Y:S01]  /*6f90*/  LEA.HI R4, R4, R3, RZ, 0x6 ;  /* 0x0000000304047211 */ /* 0x000fe200078f30ff */
[----:B------:R-:W-:Y:S01]  /*6fa0*/  ULOP3.LUT UR8, UR9, 0x3, URZ, 0xc0, !UPT ;  /* 0x0000000309087892 */ /* 0x000fe2000f8ec03f */
[----:B------:R-:W-:Y:S01]  /*6fb0*/  IMAD.MOV.U32 R3, RZ, RZ, 0x1 ;  /* 0x00000001ff037424 */ /* 0x000fe200078e00ff */
[----:B------:R-:W-:Y:S01]  /*6fc0*/  USHF.L.U32 UR6, UR9, 0x5, URZ ;  /* 0x0000000509067899 */ /* 0x000fe2000800063f */
[----:B------:R-:W-:Y:S01]  /*6fd0*/  SHF.R.S32.HI R8, RZ, 0x6, R4 ;  /* 0x00000006ff087819 */ /* 0x000fe20000011404 */
[----:B------:R-:W-:Y:S02]  /*6fe0*/  USHF.L.U32 UR27, UR9, 0xb, URZ ;  /* 0x0000000b091b7899 */ /* 0x000fe4000800063f */
[----:B------:R-:W-:Y:S02]  /*6ff0*/  ULOP3.LUT UR9, UR9, 0xfffffffc, URZ, 0xc0, !UPT ;  /* 0xfffffffc09097892 */ /* 0x000fe4000f8ec03f */
[----:B------:R-:W-:Y:S01]  /*7000*/  UISETP.GT.U32.AND UP0, UPT, UR8, 0xffff, UPT ;  /* 0x0000ffff0800788c */ /* 0x000fe2000bf04070 */
[----:B------:R-:W-:Y:S01]  /*7010*/  VIADD R9, R8, 0x1 ;  /* 0x0000000108097836 */ /* 0x000fe20000000000 */
[----:B------:R-:W-:-:S02]  /*7020*/  ULOP3.LUT UR11, UR9, 0x1, URZ, 0xfc, !UPT ;  /* 0x00000001090b7892 */ /* 0x000fc4000f8efc3f */
[----:B------:R-:W-:Y:S02]  /*7030*/  ULOP3.LUT UR12, UR9, 0x2, URZ, 0xfc, !UPT ;  /* 0x00000002090c7892 */ /* 0x000fe4000f8efc3f */
[----:B------:R-:W-:Y:S02]  /*7040*/  USHF.L.U32 UR10, UR13, UR9, URZ ;  /* 0x000000090d0a7299 */ /* 0x000fe4000800063f */
[----:B------:R-:W-:Y:S02]  /*7050*/  ULOP3.LUT UR9, UR9, 0x3, URZ, 0xfc, !UPT ;  /* 0x0000000309097892 */ /* 0x000fe4000f8efc3f */
[----:B------:R-:W-:Y:S02]  /*7060*/  USHF.L.U32 UR11, UR13, UR11, URZ ;  /* 0x0000000b0d0b7299 */ /* 0x000fe4000800063f */
[----:B------:R-:W-:Y:S02]  /*7070*/  USHF.L.U32 UR12, UR13, UR12, URZ ;  /* 0x0000000c0d0c7299 */ /* 0x000fe4000800063f */
[----:B------:R-:W-:-:S02]  /*7080*/  USEL UR8, UR8, 0xffff, !UP0 ;  /* 0x0000ffff08087887 */ /* 0x000fc4000c000000 */
[----:B------:R-:W-:Y:S02]  /*7090*/  USHF.L.U32 UR9, UR13, UR9, URZ ;  /* 0x000000090d097299 */ /* 0x000fe4000800063f */
[----:B------:R-:W-:Y:S02]  /*70a0*/  ULOP3.LUT UR10, UR12, UR10, UR11, 0xfe, !UPT ;  /* 0x0000000a0c0a7292 */ /* 0x000fe4000f8efe0b */
[----:B------:R-:W-:Y:S02]  /*70b0*/  ULOP3.LUT UR8, UR8, 0xffff, URZ, 0xc0, !UPT ;  /* 0x0000ffff08087892 */ /* 0x000fe4000f8ec03f */
[----:B------:R-:W-:Y:S02]  /*70c0*/  ULOP3.LUT UR6, UR6, 0x60, URZ, 0xc0, !UPT ;  /* 0x0000006006067892 */ /* 0x000fe4000f8ec03f */
[----:B------:R-:W-:Y:S02]  /*70d0*/  ULOP3.LUT UR13, UR10, UR9, URZ, 0xfc, !UPT ;  /* 0x000000090a0d7292 */ /* 0x000fe4000f8efc3f */
[----:B------:R-:W-:-:S12]  /*70e0*/  USHF.L.U32 UR14, UR14, UR8, URZ ;  /* 0x000000080e0e7299 */ /* 0x000fd8000800063f */
.L_x_177:
[----:B------:R-:W-:-:S03]  /*70f0*/  UMOV UR8, 0xffffffff ;  /* 0xffffffff00087882 */ /* 0x000fc60000000000 */
[----:B------:R-:W-:Y:S05]  /*7100*/  BRA.DIV UR8, `(.L_x_167) ;  /* 0x0000000e08fc7947 */ /* 0x000fea000b800000 */
[----:B------:R-:W-:-:S13]  /*7110*/  ELECT P6, URZ, PT ;  /* 0x00000000003f782f */ /* 0x000fda00038c0000 */
.L_x_190:
[----:B------:R-:W0:Y:S01]  /*7120*/  LDC R4, c[0x0][0x28c] ;  /* 0x0000a300ff047b82 */ /* 0x000e220000000800 */
[----:B------:R-:W-:Y:S01]  /*7130*/  BSSY B1, `(.L_x_168) ;  /* 0x000003d000017945 */ /* 0x000fe20003800000 */
[----:B0-----:R-:W-:-:S13]  /*7140*/  ISETP.LT.OR P6, PT, R4, 0x1, !P6 ;  /* 0x000000010400780c */ /* 0x001fda00077c1670 */
[----:B------:R-:W-:Y:S05]  /*7150*/  @P6 BRA `(.L_x_169) ;  /* 0x0000000000e86947 */ /* 0x000fea0003800000 */
[----:B------:R-:W-:Y:S01]  /*7160*/  LEA R12, R12, UR26, 0x1 ;  /* 0x0000001a0c0c7c11 */ /* 0x000fe2000f8e08ff */
[----:B------:R-:W-:Y:S01]  /*7170*/  IMAD.MOV.U32 R20, RZ, RZ, RZ ;  /* 0x000000ffff147224 */ /* 0x000fe200078e00ff */
[----:B------:R-:W-:Y:S01]  /*7180*/  LEA R19, R19, UR6, 0x7 ;  /* 0x0000000613137c11 */ /* 0x000fe2000f8e38ff */
[----:B------:R-:W-:Y:S02]  /*7190*/  IMAD.MOV.U32 R4, RZ, RZ, R9 ;  /* 0x000000ffff047224 */ /* 0x000fe400078e0009 */
[----:B------:R-:W-:Y:S02]  /*71a0*/  IMAD.MOV.U32 R5, RZ, RZ, R3 ;  /* 0x000000ffff057224 */ /* 0x000fe400078e0003 */
[----:B------:R-:W-:Y:S02]  /*71b0*/  IMAD.MOV.U32 R6, RZ, RZ, R13 ;  /* 0x000000ffff067224 */ /* 0x000fe400078e000d */
[----:B------:R-:W-:-:S07]  /*71c0*/  IMAD.SHL.U32 R15, R12, 0x40, RZ ;  /* 0x000000400c0f7824 */ /* 0x000fce00078e00ff */
.L_x_172:
[----:B------:R-:W0:Y:S01]  /*71d0*/  S2R R21, SR_CgaCtaId ;  /* 0x0000000000157919 */ /* 0x000e220000008800 */
[----:B------:R-:W-:Y:S02]  /*71e0*/  MOV R12, 0x400 ;  /* 0x00000400000c7802 */ /* 0x000fe40000000f00 */
[----:B------:R-:W-:-:S13]  /*71f0*/  ISETP.NE.AND P1, PT, R0, RZ, PT ;  /* 0x000000ff0000720c */ /* 0x000fda0003f25270 */
[----:B------:R-:W1:Y:S01]  /*7200*/  @!P1 LDC R14, c[0x0][0x500] ;  /* 0x00014000ff0e9b82 */ /* 0x000e620000000800 */
[----:B0-----:R-:W-:Y:S02]  /*7210*/  LEA R23, R21, R12, 0x18 ;  /* 0x0000000c15177211 */ /* 0x001fe400078ec0ff */
[----:B------:R-:W-:-:S03]  /*7220*/  SHF.L.U32 R12, R5, 0x1f, RZ ;  /* 0x0000001f050c7819 */ /* 0x000fc600000006ff */
[----:B------:R-:W-:-:S04]  /*7230*/  IMAD R21, R6, 0x8, R23 ;  /* 0x0000000806157824 */ /* 0x000fc800078e0217 */
[----:B------:R-:W0:Y:S02]  /*7240*/  SYNCS.PHASECHK.TRANS64.TRYWAIT P0, [R21+URZ+0x30], R12 ;  /* 0x0000300c150075a7 */ /* 0x000e24000800017f */
[----:B01----:R-:W-:Y:S05]  /*7250*/  @!P0 BRA `(.L_x_170) ;  /* 0x0000000c00c88947 */ /* 0x003fea0003800000 */
.L_x_191:
[----:B0-----:R-:W-:Y:S01]  /*7260*/  PRMT R12, R10, 0x9910, RZ ;  /* 0x000099100a0c7816 */ /* 0x001fe200000000ff */
[----:B------:R0:W-:Y:S03]  /*7270*/  @!P1 SYNCS.ARRIVE.TRANS64 RZ, [R21+URZ], R14 ;  /* 0x0000000e15ff99a7 */ /* 0x0001e6000800003f */
[----:B------:R-:W-:-:S13]  /*7280*/  ISETP.NE.AND P0, PT, R12, 0x2, PT ;  /* 0x000000020c00780c */ /* 0x000fda0003f05270 */
[----:B0-----:R-:W-:Y:S05]  /*7290*/  @P0 BRA `(.L_x_171) ;  /* 0x0000000000040947 */ /* 0x001fea0003800000 */
[----:B------:R-:W-:Y:S01]  /*72a0*/  BPT.TRAP 0x1 ;  /* 0x000000040000795c */ /* 0x000fe20000300000 */
.L_x_171:
[----:B------:R-:W-:Y:S01]  /*72b0*/  R2UR UR8, R6 ;  /* 0x00000000060872ca */ /* 0x000fe200000e0000 */
[----:B------:R-:W-:Y:S01]  /*72c0*/  VIADD R4, R4, 0xffffffff ;  /* 0xffffffff04047836 */ /* 0x000fe20000000000 */
[----:B------:R-:W-:Y:S01]  /*72d0*/  R2UR UR15, R23 ;  /* 0x00000000170f72ca */ /* 0x000fe200000e0000 */
[----:B------:R-:W-:Y:S01]  /*72e0*/  UIADD3 UR16, UP0, UR24, 0xf0, URZ ;  /* 0x000000f018107890 */ /* 0x000fe2000ff1e03f */
[----:B------:R-:W-:Y:S01]  /*72f0*/  R2UR UR22, R15 ;  /* 0x000000000f1672ca */ /* 0x000fe200000e0000 */
[----:B------:R-:W-:Y:S01]  /*7300*/  UIADD3 UR30, UP1, UR24, 0x1f0, URZ ;  /* 0x000001f0181e7890 */ /* 0x000fe2000ff3e03f */
[----:B------:R-:W-:Y:S01]  /*7310*/  R2UR UR9, R21 ;  /* 0x00000000150972ca */ /* 0x000fe200000e0000 */
[----:B------:R-:W-:Y:S01]  /*7320*/  UIADD3.X UR17, URZ, UR25, URZ, UP0, !UPT ;  /* 0x000000193f117290 */ /* 0x000fe200087fe43f */
[----:B------:R-:W-:Y:S01]  /*7330*/  R2UR UR10, R20 ;  /* 0x00000000140a72ca */ /* 0x000fe200000e0000 */
[----:B------:R-:W-:Y:S01]  /*7340*/  VIADD R6, R6, 0x1 ;  /* 0x0000000106067836 */ /* 0x000fe20000000000 */
[----:B------:R-:W-:Y:S01]  /*7350*/  R2UR UR12, R7 ;  /* 0x00000000070c72ca */ /* 0x000fe200000e0000 */
[----:B------:R-:W-:Y:S01]  /*7360*/  UPRMT UR28, URZ, 0x5410, UR13 ;  /* 0x000054103f1c7896 */ /* 0x000fe2000800000d */
[----:B------:R-:W-:Y:S01]  /*7370*/  R2UR UR23, R19 ;  /* 0x00000000131772ca */ /* 0x000fe200000e0000 */
[----:B------:R-:W-:Y:S01]  /*7380*/  USHF.L.U32 UR8, UR8, 0xd, URZ ;  /* 0x0000000d08087899 */ /* 0x000fe2000800063f */
[----:B------:R-:W-:Y:S01]  /*7390*/  ISETP.GT.AND P1, PT, R4, 0x1, PT ;  /* 0x000000010400780c */ /* 0x000fe20003f24270 */
[----:B------:R-:W-:Y:S01]  /*73a0*/  UIADD3.X UR31, URZ, UR25, URZ, UP1, !UPT ;  /* 0x000000193f1f7290 */ /* 0x000fe20008ffe43f */
[----:B------:R-:W-:Y:S01]  /*73b0*/  ISETP.NE.AND P0, PT, R6, 0x6, PT ;  /* 0x000000060600780c */ /* 0x000fe20003f05270 */
[----:B------:R-:W-:Y:S01]  /*73c0*/  ULEA UR11, UR26, UR8, 0xc ;  /* 0x000000081a0b7291 */ /* 0x000fe2000f8e603f */
[----:B------:R-:W-:Y:S01]  /*73d0*/  VIADD R20, R20, 0x40 ;  /* 0x0000004014147836 */ /* 0x000fe20000000000 */
[----:B------:R-:W-:Y:S01]  /*73e0*/  ULOP3.LUT UR8, UR8, 0x1800, UR27, 0xf8, !UPT ;  /* 0x0000180008087892 */ /* 0x000fe2000f8ef81b */
[----:B------:R-:W-:Y:S01]  /*73f0*/  SEL R12, RZ, 0x1, P0 ;  /* 0x00000001ff0c7807 */ /* 0x000fe20000000000 */
[----:B------:R-:W-:Y:S01]  /*7400*/  ULEA UR11, UR11, UR15, 0x1 ;  /* 0x0000000f0b0b7291 */ /* 0x000fe2000f8e083f */
[----:B------:R-:W-:Y:S01]  /*7410*/  SEL R6, R6, RZ, P0 ;  /* 0x000000ff06067207 */ /* 0x000fe20000000000 */
[----:B------:R-:W-:Y:S01]  /*7420*/  ULEA UR8, UR8, UR15, 0x1 ;  /* 0x0000000f08087291 */ /* 0x000fe2000f8e083f */
[----:B------:R-:W-:Y:S01]  /*7430*/  LOP3.LUT R5, R5, R12, RZ, 0x3c, !PT ;  /* 0x0000000c05057212 */ /* 0x000fe200078e3cff */
[----:B------:R-:W-:-:S02]  /*7440*/  UIADD3 UR20, UR11, 0x180, URZ ;  /* 0x000001800b147890 */ /* 0x000fc4000fffe03f */
[----:B------:R-:W-:Y:S02]  /*7450*/  UPRMT UR15, URZ, 0x5410, UR14 ;  /* 0x000054103f0f7896 */ /* 0x000fe4000800000e */
[----:B------:R-:W-:Y:S01]  /*7460*/  UIADD3 UR21, UR8, 0x18180, URZ ;  /* 0x0001818008157890 */ /* 0x000fe2000fffe03f */
[----:B------:R-:W-:Y:S01]  /*7470*/  UMOV UR18, 0x0 ;  /* 0x0000000000127882 */ /* 0x000fe20000000000 */
[----:B------:R-:W-:Y:S01]  /*7480*/  UMOV UR19, 0x10000000 ;  /* 0x1000000000137882 */ /* 0x000fe20000000000 */
[----:B------:R-:W-:Y:S01]  /*7490*/  UMOV UR11, UR22 ;  /* 0x00000016000b7c82 */ /* 0x000fe20008000000 */
[----:B------:R-:W-:-:S03]  /*74a0*/  UMOV UR8, UR20 ;  /* 0x0000001400087c82 */ /* 0x000fc60008000000 */
[----:B------:R0:W-:Y:S02]  /*74b0*/  UTMALDG.3D.MULTICAST [UR8], [UR16], UR15, desc[UR18] ;  /* 0x00001208100073b4 */ /* 0x0001e4000801180f */
[----:B0-----:R-:W-:Y:S01]  /*74c0*/  UMOV UR8, UR21 ;  /* 0x0000001500087c82 */ /* 0x001fe20008000000 */
[----:B------:R-:W-:Y:S02]  /*74d0*/  UMOV UR11, UR23 ;  /* 0x00000017000b7c82 */ /* 0x000fe40008000000 */
[----:B------:R0:W-:Y:S02]  /*74e0*/  UTMALDG.3D.MULTICAST [UR8], [UR30], UR28, desc[UR18] ;  /* 0x000012081e0073b4 */ /* 0x0001e4000801181c */
[----:B0-----:R-:W-:Y:S05]  /*74f0*/  @P1 BRA `(.L_x_172) ;  /* 0xfffffffc00341947 */ /* 0x001fea000383ffff */
.L_x_169:
[----:B------:R-:W-:Y:S05]  /*7500*/  BSYNC B1 ;  /* 0x0000000000017941 */ /* 0x000fea0003800000 */
.L_x_168:
[----:B------:R-:W-:Y:S01]  /*7510*/  LOP3.LUT P1, RZ, R11, 0xff, RZ, 0xc0, !PT ;  /* 0x000000ff0bff7812 */ /* 0x000fe2000782c0ff */
[C---:B------:R-:W-:Y:S01]  /*7520*/  IMAD.IADD R13, R8.reuse, 0x1, R13 ;  /* 0x00000001080d7824 */ /* 0x040fe200078e020d */
[----:B------:R-:W-:Y:S01]  /*7530*/  ULDC.64 UR8, c[0x0][0x650] ;  /* 0x0001940000087ab9 */ /* 0x000fe20000000a00 */
[C---:B------:R-:W-:Y:S01]  /*7540*/  ISETP.GE.U32.AND P2, PT, R8.reuse, 0x6, PT ;  /* 0x000000060800780c */ /* 0x040fe20003f46070 */
[----:B------:R-:W-:Y:S01]  /*7550*/  BSSY B1, `(.L_x_173) ;  /* 0x000006b000017945 */ /* 0x000fe20003800000 */
[----:B------:R-:W-:Y:S01]  /*7560*/  IMAD.MOV.U32 R12, RZ, RZ, -0x1 ;  /* 0xffffffffff0c7424 */ /* 0x000fe200078e00ff */
[----:B------:R-:W-:Y:S01]  /*7570*/  ISETP.GT.U32.AND P0, PT, R13, 0x5, PT ;  /* 0x000000050d00780c */ /* 0x000fe20003f04070 */
[----:B------:R-:W-:Y:S01]  /*7580*/  IMAD.MOV.U32 R19, RZ, RZ, -0x1 ;  /* 0xffffffffff137424 */ /* 0x000fe200078e00ff */
[----:B------:R-:W-:Y:S01]  /*7590*/  PRMT R11, RZ, 0x7610, R11 ;  /* 0x00007610ff0b7816 */ /* 0x000fe2000000000b */
[----:B------:R-:W-:Y:S01]  /*75a0*/  IMAD.MOV.U32 R7, RZ, RZ, -0x1 ;  /* 0xffffffffff077424 */ /* 0x000fe200078e00ff */
[----:B------:R-:W-:-:S03]  /*75b0*/  ISETP.LT.U32.AND P0, PT, R8, 0x6, P0 ;  /* 0x000000060800780c */ /* 0x000fc60000701070 */
[----:B------:R-:W0:Y:S01]  /*75c0*/  @P1 S2R R5, SR_CgaCtaId ;  /* 0x0000000000051919 */ /* 0x000e220000008800 */
[----:B------:R-:W-:-:S04]  /*75d0*/  @P1 MOV R4, 0x400 ;  /* 0x0000040000041802 */ /* 0x000fc80000000f00 */
[----:B0-----:R-:W-:Y:S01]  /*75e0*/  @P1 LEA R6, R5, R4, 0x18 ;  /* 0x0000000405061211 */ /* 0x001fe200078ec0ff */
[----:B------:R-:W-:Y:S01]  /*75f0*/  IMAD.WIDE.U32 R4, R13, -0x55555555, RZ ;  /* 0xaaaaaaab0d047825 */ /* 0x000fe200078e00ff */
[----:B------:R-:W-:Y:S02]  /*7600*/  SEL R4, RZ, 0x1, !P0 ;  /* 0x00000001ff047807 */ /* 0x000fe40004000000 */
[----:B------:R0:W-:Y:S01]  /*7610*/  @P1 SYNCS.ARRIVE.TRANS64.A1T0 RZ, [R6+URZ+0x78], RZ ;  /* 0x000078ff06ff19a7 */ /* 0x0001e2000810003f */
[----:B------:R-:W-:Y:S02]  /*7620*/  IADD3 R16, P1, R16, UR36, RZ ;  /* 0x0000002410107c10 */ /* 0x000fe4000ff3e0ff */
[----:B------:R-:W-:Y:S02]  /*7630*/  LOP3.LUT R3, R3, R4, RZ, 0x3c, !PT ;  /* 0x0000000403037212 */ /* 0x000fe400078e3cff */
[----:B------:R-:W-:Y:S02]  /*7640*/  IADD3.X R17, R17, UR42, RZ, P1, !PT ;  /* 0x0000002a11117c10 */ /* 0x000fe40008ffe4ff */
[----:B------:R-:W-:-:S02]  /*7650*/  ISETP.GE.U32.AND P0, PT, R16, UR8, PT ;  /* 0x0000000810007c0c */ /* 0x000fc4000bf06070 */
[----:B0-----:R-:W-:Y:S02]  /*7660*/  SHF.R.U32.HI R6, RZ, 0x2, R5 ;  /* 0x00000002ff067819 */ /* 0x001fe40000011605 */
[----:B------:R-:W-:Y:S02]  /*7670*/  ISETP.GE.U32.AND.EX P0, PT, R17, UR9, PT, P0 ;  /* 0x0000000911007c0c */ /* 0x000fe4000bf06100 */
[----:B------:R-:W-:Y:S01]  /*7680*/  @P2 LOP3.LUT R3, R3, 0x1, R6, 0x78, !PT ;  /* 0x0000000103032812 */ /* 0x000fe200078e7806 */
[----:B------:R-:W-:Y:S01]  /*7690*/  IMAD R13, R6, -0x6, R13 ;  /* 0xfffffffa060d7824 */ /* 0x000fe200078e020d */
[----:B------:R-:W-:-:S09]  /*76a0*/  PRMT R4, RZ, 0x7610, R4 ;  /* 0x00007610ff047816 */ /* 0x000fd20000000004 */
[----:B------:R-:W-:Y:S05]  /*76b0*/  @P0 BRA `(.L_x_174) ;  /* 0x0000000400500947 */ /* 0x000fea0003800000 */
[----:B------:R-:W0:Y:S01]  /*76c0*/  S2R R15, SR_CTAID.X ;  /* 0x00000000000f7919 */ /* 0x000e220000002500 */
[----:B------:R-:W-:Y:S01]  /*76d0*/  ULDC.64 UR8, c[0x0][0x628] ;  /* 0x00018a0000087ab9 */ /* 0x000fe20000000a00 */
[----:B------:R-:W1:Y:S01]  /*76e0*/  LDC R20, c[0x0][0x144] ;  /* 0x00005100ff147b82 */ /* 0x000e620000000800 */
[----:B------:R-:W-:Y:S01]  /*76f0*/  ISETP.NE.U32.AND P0, PT, RZ, UR8, PT ;  /* 0x00000008ff007c0c */ /* 0x000fe2000bf05070 */
[----:B------:R-:W2:Y:S01]  /*7700*/  S2R R12, SR_CTAID.Y ;  /* 0x00000000000c7919 */ /* 0x000ea20000002600 */
[----:B------:R-:W-:Y:S01]  /*7710*/  ULDC UR10, c[0x0][0x150] ;  /* 0x00005400000a7ab9 */ /* 0x000fe20000000800 */
[----:B------:R-:W-:Y:S01]  /*7720*/  ULDC UR11, c[0x0][0x630] ;  /* 0x00018c00000b7ab9 */ /* 0x000fe20000000800 */
[----:B------:R-:W-:Y:S01]  /*7730*/  ISETP.NE.AND.EX P0, PT, RZ, UR9, PT, P0 ;  /* 0x00000009ff007c0c */ /* 0x000fe2000bf05300 */
[----:B------:R-:W-:Y:S01]  /*7740*/  IMAD.MOV.U32 R4, RZ, RZ, R16 ;  /* 0x000000ffff047224 */ /* 0x000fe200078e0010 */
[----:B0-----:R-:W-:-:S05]  /*7750*/  I2FP.F32.U32 R5, R15 ;  /* 0x0000000f00057245 */ /* 0x001fca0000201000 */
[----:B------:R-:W-:Y:S01]  /*7760*/  FMUL R21, R5, UR10 ;  /* 0x0000000a05157c20 */ /* 0x000fe20008400000 */
[----:B------:R-:W-:-:S05]  /*7770*/  IMAD.MOV.U32 R5, RZ, RZ, R17 ;  /* 0x000000ffff057224 */ /* 0x000fca00078e0011 */
[----:B--2---:R-:W-:Y:S05]  /*7780*/  @!P0 BRA `(.L_x_175) ;  /* 0x0000000000288947 */ /* 0x004fea0003800000 */
[----:B------:R-:W-:Y:S02]  /*7790*/  ULDC UR10, c[0x0][0x634] ;  /* 0x00018d00000a7ab9 */ /* 0x000fe40000000800 */
[----:B------:R-:W-:-:S05]  /*77a0*/  IADD3 R5, P0, R16, UR10, RZ ;  /* 0x0000000a10057c10 */ /* 0x000fca000ff1e0ff */
[----:B------:R-:W-:-:S04]  /*77b0*/  IMAD.X R19, RZ, RZ, R17, P0 ;  /* 0x000000ffff137224 */ /* 0x000fc800000e0611 */
[----:B------:R-:W-:-:S04]  /*77c0*/  IMAD.WIDE.U32 R6, R19, UR8, RZ ;  /* 0x0000000813067c25 */ /* 0x000fc8000f8e00ff */
[----:B------:R-:W-:-:S04]  /*77d0*/  IMAD.WIDE.U32 R6, P0, R5, UR9, R6 ;  /* 0x0000000905067c25 */ /* 0x000fc8000f800006 */
[----:B------:R-:W-:-:S04]  /*77e0*/  IMAD.WIDE.U32 R4, R5, UR8, RZ ;  /* 0x0000000805047c25 */ /* 0x000fc8000f8e00ff */
[----:B------:R-:W-:Y:S01]  /*77f0*/  IMAD.MOV.U32 R4, RZ, RZ, R7 ;  /* 0x000000ffff047224 */ /* 0x000fe200078e0007 */
[----:B------:R-:W-:Y:S01]  /*7800*/  IADD3 RZ, P1, R5, R6, RZ ;  /* 0x0000000605ff7210 */ /* 0x000fe20007f3e0ff */
[----:B------:R-:W-:-:S04]  /*7810*/  IMAD.X R5, RZ, RZ, RZ, P0 ;  /* 0x000000ffff057224 */ /* 0x000fc800000e06ff */
[----:B------:R-:W-:-:S08]  /*7820*/  IMAD.WIDE.U32.X R4, R19, UR9, R4, P1 ;  /* 0x0000000913047c25 */ /* 0x000fd000088e0404 */
.L_x_175:
[--C-:B------:R-:W-:Y:S01]  /*7830*/  SHF.R.U64 R14, R4, UR11, R5.reuse ;  /* 0x0000000b040e7c19 */ /* 0x100fe20008001205 */
[----:B------:R-:W0:Y:S01]  /*7840*/  F2I.U32.TRUNC.NTZ R21, R21 ;  /* 0x0000001500157305 */ /* 0x000e22000020f000 */
[----:B------:R-:W-:Y:S01]  /*7850*/  SHF.R.U32.HI R4, RZ, UR11, R5 ;  /* 0x0000000bff047c19 */ /* 0x000fe20008011605 */
[----:B------:R-:W-:Y:S01]  /*7860*/  ULDC.64 UR8, c[0x0][0x620] ;  /* 0x0001880000087ab9 */ /* 0x000fe20000000a00 */
[----:B------:R-:W-:Y:S01]  /*7870*/  IADD3 R7, P0, RZ, -R14, RZ ;  /* 0x8000000eff077210 */ /* 0x000fe20007f1e0ff */
[----:B------:R-:W-:-:S04]  /*7880*/  ULDC.64 UR10, c[0x0][0x640] ;  /* 0x00019000000a7ab9 */ /* 0x000fc80000000a00 */
[----:B------:R-:W-:Y:S01]  /*7890*/  IMAD.X R4, RZ, RZ, ~R4, P0 ;  /* 0x000000ffff047224 */ /* 0x000fe200000e0e04 */
[----:B------:R-:W-:-:S03]  /*78a0*/  ISETP.NE.U32.AND P0, PT, RZ, UR10, PT ;  /* 0x0000000aff007c0c */ /* 0x000fc6000bf05070 */
[----:B------:R-:W-:Y:S01]  /*78b0*/  IMAD R6, R4, UR8, RZ ;  /* 0x0000000804067c24 */ /* 0x000fe2000f8e02ff */
[----:B------:R-:W-:Y:S01]  /*78c0*/  ISETP.NE.AND.EX P0, PT, RZ, UR11, PT, P0 ;  /* 0x0000000bff007c0c */ /* 0x000fe2000bf05300 */
[----:B------:R-:W-:Y:S01]  /*78d0*/  IMAD.WIDE.U32 R4, R7, UR8, R16 ;  /* 0x0000000807047c25 */ /* 0x000fe2000f8e0010 */
[----:B------:R-:W-:-:S03]  /*78e0*/  ULDC UR8, c[0x0][0x618] ;  /* 0x0001860000087ab9 */ /* 0x000fc60000000800 */
[----:B------:R-:W-:Y:S01]  /*78f0*/  IMAD R7, R7, UR9, R6 ;  /* 0x0000000907077c24 */ /* 0x000fe2000f8e0206 */
[----:B------:R-:W-:Y:S01]  /*7900*/  ULDC UR9, c[0x0][0x154] ;  /* 0x0000550000097ab9 */ /* 0x000fe20000000800 */
[----:B0-----:R-:W-:Y:S02]  /*7910*/  IMAD.MOV R6, RZ, RZ, -R21 ;  /* 0x000000ffff067224 */ /* 0x001fe400078e0a15 */
[----:B------:R-:W0:Y:S01]  /*7920*/  LDC R21, c[0x0][0x148] ;  /* 0x00005200ff157b82 */ /* 0x000e220000000800 */
[----:B------:R-:W-:Y:S02]  /*7930*/  IMAD.IADD R5, R5, 0x1, R7 ;  /* 0x0000000105057824 */ /* 0x000fe400078e0207 */
[----:B-1----:R-:W-:Y:S01]  /*7940*/  IMAD R15, R20, R6, R15 ;  /* 0x00000006140f7224 */ /* 0x002fe200078e020f */
[----:B------:R-:W-:Y:S02]  /*7950*/  I2FP.F32.U32 R6, R12 ;  /* 0x0000000c00067245 */ /* 0x000fe40000201000 */
[----:B------:R-:W-:-:S02]  /*7960*/  SHF.R.U64 R19, R4, UR8, R5 ;  /* 0x0000000804137c19 */ /* 0x000fc40008001205 */
[----:B------:R-:W-:Y:S01]  /*7970*/  SHF.R.U32.HI R4, RZ, UR8, R5 ;  /* 0x00000008ff047c19 */ /* 0x000fe20008011605 */
[----:B------:R-:W-:Y:S01]  /*7980*/  FMUL R6, R6, UR9 ;  /* 0x0000000906067c20 */ /* 0x000fe20008400000 */
[----:B------:R-:W-:Y:S02]  /*7990*/  ULDC UR8, c[0x0][0x608] ;  /* 0x0001820000087ab9 */ /* 0x000fe40000000800 */
[--C-:B------:R-:W-:Y:S01]  /*79a0*/  SHF.R.U64 R22, R19, UR8, R4.reuse ;  /* 0x0000000813167c19 */ /* 0x100fe20008001204 */
[----:B------:R1:W2:Y:S01]  /*79b0*/  F2I.U32.TRUNC.NTZ R24, R6 ;  /* 0x0000000600187305 */ /* 0x0002a2000020f000 */
[----:B------:R-:W-:Y:S01]  /*79c0*/  SHF.R.U32.HI R5, RZ, UR8, R4 ;  /* 0x00000008ff057c19 */ /* 0x000fe20008011604 */
[----:B------:R-:W-:-:S03]  /*79d0*/  ULDC UR8, c[0x0][0x658] ;  /* 0x0001960000087ab9 */ /* 0x000fc60000000800 */
[--C-:B------:R-:W-:Y:S02]  /*79e0*/  SHF.R.U64 R20, R22, UR8, R5.reuse ;  /* 0x0000000816147c19 */ /* 0x100fe40008001205 */
[----:B------:R-:W-:-:S03]  /*79f0*/  SHF.R.U32.HI R23, RZ, UR8, R5 ;  /* 0x00000008ff177c19 */ /* 0x000fc60008011605 */
[----:B------:R-:W-:Y:S02]  /*7a00*/  IMAD.MOV.U32 R4, RZ, RZ, R20 ;  /* 0x000000ffff047224 */ /* 0x000fe400078e0014 */
[----:B------:R-:W-:Y:S01]  /*7a10*/  IMAD.MOV.U32 R5, RZ, RZ, R23 ;  /* 0x000000ffff057224 */ /* 0x000fe200078e0017 */
[----:B-1----:R-:W-:Y:S06]  /*7a20*/  @!P0 BRA `(.L_x_176) ;  /* 0x0000000000288947 */ /* 0x002fec0003800000 */
        /* <DEDUP_REMOVED lines=10> */
.L_x_176:
[----:B------:R-:W-:Y:S01]  /*7ad0*/  ISETP.NE.AND P0, PT, R2, 0x1, PT ;  /* 0x000000010200780c */ /* 0x000fe20003f05270 */
[----:B------:R-:W-:Y:S01]  /*7ae0*/  ULDC UR8, c[0x0][0x648] ;  /* 0x0001920000087ab9 */ /* 0x000fe20000000800 */
[----:B------:R-:W-:Y:S01]  /*7af0*/  LOP3.LUT R22, R22, UR7, RZ, 0xc0, !PT ;  /* 0x0000000716167c12 */ /* 0x000fe2000f8ec0ff */
[----:B--2---:R-:W-:Y:S01]  /*7b00*/  IMAD.MOV R24, RZ, RZ, -R24 ;  /* 0x000000ffff187224 */ /* 0x004fe200078e0a18 */
[----:B------:R-:W-:Y:S01]  /*7b10*/  SHF.R.U64 R5, R4, UR8, R5 ;  /* 0x0000000804057c19 */ /* 0x000fe20008001205 */
[----:B------:R-:W-:Y:S01]  /*7b20*/  ULDC UR8, c[0x0][0x638] ;  /* 0x00018e0000087ab9 */ /* 0x000fe20000000800 */
[----:B------:R-:W-:Y:S01]  /*7b30*/  LOP3.LUT R19, R19, UR4, RZ, 0xc0, !PT ;  /* 0x0000000413137c12 */ /* 0x000fe2000f8ec0ff */
[----:B------:R-:W-:Y:S01]  /*7b40*/  ULDC UR9, c[0x0][0x610] ;  /* 0x0001840000097ab9 */ /* 0x000fe20000000800 */
[----:B------:R-:W-:Y:S02]  /*7b50*/  IMAD.MOV.U32 R4, RZ, RZ, 0x1 ;  /* 0x00000001ff047424 */ /* 0x000fe400078e00ff */
[----:B------:R-:W-:-:S02]  /*7b60*/  IMAD.MOV R7, RZ, RZ, -R5 ;  /* 0x000000ffff077224 */ /* 0x000fc400078e0a05 */
[----:B------:R-:W-:Y:S02]  /*7b70*/  IMAD R22, R5, UR5, R22 ;  /* 0x0000000505167c24 */ /* 0x000fe4000f8e0216 */
[----:B0-----:R-:W-:Y:S02]  /*7b80*/  @P0 IMAD R15, R21, R24, R12 ;  /* 0x00000018150f0224 */ /* 0x001fe400078e020c */
[----:B------:R-:W-:Y:S01]  /*7b90*/  IMAD R20, R7, UR8, R20 ;  /* 0x0000000807147c24 */ /* 0x000fe2000f8e0214 */
[----:B------:R-:W-:Y:S01]  /*7ba0*/  ULDC UR8, c[0x0][0x600] ;  /* 0x0001800000087ab9 */ /* 0x000fe20000000800 */
[----:B------:R-:W-:Y:S02]  /*7bb0*/  IMAD R15, R22, UR9, R15 ;  /* 0x00000009160f7c24 */ /* 0x000fe4000f8e020f */
[----:B------:R-:W-:Y:S02]  /*7bc0*/  IMAD R20, R20, UR8, R19 ;  /* 0x0000000814147c24 */ /* 0x000fe4000f8e0213 */
[----:B------:R-:W-:-:S03]  /*7bd0*/  IMAD.MOV.U32 R7, RZ, RZ, R14 ;  /* 0x000000ffff077224 */ /* 0x000fc600078e000e */
[----:B------:R-:W-:Y:S02]  /*7be0*/  SEL R19, R20, R15, !P0 ;  /* 0x0000000f14137207 */ /* 0x000fe40004000000 */
[----:B------:R-:W-:-:S07]  /*7bf0*/  SEL R12, R15, R20, !P0 ;  /* 0x000000140f0c7207 */ /* 0x000fce0004000000 */
.L_x_174:
[----:B------:R-:W-:Y:S05]  /*7c00*/  BSYNC B1 ;  /* 0x0000000000017941 */ /* 0x000fea0003800000 */
.L_x_173:
[----:B------:R-:W-:-:S13]  /*7c10*/  LOP3.LUT P0, RZ, R4, 0xff, RZ, 0xc0, !PT ;  /* 0x000000ff04ff7812 */ /* 0x000fda000780c0ff */
[----:B------:R-:W-:Y:S05]  /*7c20*/  @P0 BRA `(.L_x_177) ;  /* 0xfffffff400300947 */ /* 0x000fea000383ffff */
[----:B------:R-:W-:Y:S05]  /*7c30*/  BSYNC B0 ;  /* 0x0000000000007941 */ /* 0x000fea0003800000 */
.L_x_166:
[----:B------:R-:W-:-:S03]  /*7c40*/  UMOV UR8, 0xffffffff ;  /* 0xffffffff00087882 */ /* 0x000fc60000000000 */
[----:B------:R-:W-:Y:S05]  /*7c50*/  BRA.DIV UR8, `(.L_x_178) ;  /* 0x00000006085c7947 */ /* 0x000fea000b800000 */
[----:B------:R-:W-:-:S13]  /*7c60*/  ELECT P6, URZ, PT ;  /* 0x00000000003f782f */ /* 0x000fda00038c0000 */
.L_x_194:
[----:B------:R-:W-:Y:S04]  /*7c70*/  BSSY B0, `(.L_x_179) ;  /* 0x000003d000007945 */ /* 0x000fe80003800000 */
[----:B------:R-:W-:Y:S05]  /*7c80*/  @!P6 BRA `(.L_x_180) ;  /* 0x0000000000ece947 */ /* 0x000fea0003800000 */
[----:B------:R-:W-:-:S04]  /*7c90*/  LOP3.LUT R18, R18, 0x2, RZ, 0xfc, !PT ;  /* 0x0000000212127812 */ /* 0x000fc800078efcff */
[----:B------:R-:W-:-:S13]  /*7ca0*/  ISETP.NE.AND P0, PT, R18, 0x3, PT ;  /* 0x000000031200780c */ /* 0x000fda0003f05270 */
[----:B------:R-:W-:Y:S05]  /*7cb0*/  @!P0 BRA `(.L_x_181) ;  /* 0x0000000000048947 */ /* 0x000fea0003800000 */
[----:B------:R-:W-:Y:S01]  /*7cc0*/  BPT.TRAP 0x1 ;  /* 0x000000040000795c */ /* 0x000fe20000300000 */
.L_x_181:
[----:B------:R-:W0:Y:S01]  /*7cd0*/  S2R R5, SR_CgaCtaId ;  /* 0x0000000000057919 */ /* 0x000e220000008800 */
[----:B------:R-:W-:Y:S02]  /*7ce0*/  MOV R0, 0x400 ;  /* 0x0000040000007802 */ /* 0x000fe40000000f00 */
[----:B------:R-:W-:Y:S02]  /*7cf0*/  SHF.L.U32 R4, R3, 0x1f, RZ ;  /* 0x0000001f03047819 */ /* 0x000fe400000006ff */
[----:B0-----:R-:W-:-:S05]  /*7d00*/  LEA R0, R5, R0, 0x18 ;  /* 0x0000000005007211 */ /* 0x001fca00078ec0ff */
[----:B------:R-:W-:-:S04]  /*7d10*/  VIADD R0, R0, 0x30 ;  /* 0x0000003000007836 */ /* 0x000fc80000000000 */
[C---:B------:R-:W-:Y:S02]  /*7d20*/  IMAD R7, R13.reuse, 0x8, R0 ;  /* 0x000000080d077824 */ /* 0x040fe400078e0200 */
[----:B------:R-:W-:Y:S02]  /*7d30*/  VIADD R13, R13, 0x1 ;  /* 0x000000010d0d7836 */ /* 0x000fe40000000000 */
[----:B------:R-:W0:Y:S03]  /*7d40*/  SYNCS.PHASECHK.TRANS64.TRYWAIT P0, [R7+URZ], R4 ;  /* 0x00000004070075a7 */ /* 0x000e26000800017f */
[----:B------:R-:W-:-:S04]  /*7d50*/  ISETP.NE.AND P1, PT, R13, 0x6, PT ;  /* 0x000000060d00780c */ /* 0x000fc80003f25270 */
[----:B------:R-:W-:Y:S02]  /*7d60*/  SEL R2, RZ, 0x1, P1 ;  /* 0x00000001ff027807 */ /* 0x000fe40000800000 */
[----:B------:R-:W-:Y:S02]  /*7d70*/  SEL R13, R13, RZ, P1 ;  /* 0x000000ff0d0d7207 */ /* 0x000fe40000800000 */
[----:B------:R-:W-:-:S03]  /*7d80*/  LOP3.LUT R6, R3, R2, RZ, 0x3c, !PT ;  /* 0x0000000203067212 */ /* 0x000fc600078e3cff */
[----:B------:R-:W-:Y:S01]  /*7d90*/  IMAD R8, R13, 0x8, R0 ;  /* 0x000000080d087824 */ /* 0x000fe200078e0200 */
[----:B------:R-:W-:Y:S01]  /*7da0*/  SHF.L.U32 R5, R6, 0x1f, RZ ;  /* 0x0000001f06057819 */ /* 0x000fe200000006ff */
[----:B0-----:R-:W-:Y:S06]  /*7db0*/  @!P0 BRA `(.L_x_182) ;  /* 0x0000000400248947 */ /* 0x001fec0003800000 */
.L_x_195:
[----:B------:R-:W1:Y:S01]  /*7dc0*/  SYNCS.PHASECHK.TRANS64.TRYWAIT P0, [R8+URZ], R5 ;  /* 0x00000005080075a7 */ /* 0x000e62000800017f */
[----:B------:R-:W-:-:S05]  /*7dd0*/  VIADD R2, R13, 0x1 ;  /* 0x000000010d027836 */ /* 0x000fca0000000000 */
[----:B------:R-:W-:-:S04]  /*7de0*/  ISETP.NE.AND P1, PT, R2, 0x6, PT ;  /* 0x000000060200780c */ /* 0x000fc80003f25270 */
[----:B------:R-:W-:Y:S02]  /*7df0*/  SEL R3, RZ, 0x1, P1 ;  /* 0x00000001ff037807 */ /* 0x000fe40000800000 */
[----:B0-----:R-:W-:Y:S02]  /*7e00*/  SEL R7, R2, RZ, P1 ;  /* 0x000000ff02077207 */ /* 0x001fe40000800000 */
[----:B------:R-:W-:-:S03]  /*7e10*/  LOP3.LUT R6, R6, R3, RZ, 0x3c, !PT ;  /* 0x0000000306067212 */ /* 0x000fc600078e3cff */
[----:B------:R-:W-:Y:S01]  /*7e20*/  IMAD R9, R7, 0x8, R0 ;  /* 0x0000000807097824 */ /* 0x000fe200078e0200 */
[----:B------:R-:W-:Y:S01]  /*7e30*/  SHF.L.U32 R4, R6, 0x1f, RZ ;  /* 0x0000001f06047819 */ /* 0x000fe200000006ff */
[----:B-1----:R-:W-:Y:S06]  /*7e40*/  @!P0 BRA `(.L_x_183) ;  /* 0x0000000400148947 */ /* 0x002fec0003800000 */
.L_x_196:
[----:B------:R-:W1:Y:S01]  /*7e50*/  SYNCS.PHASECHK.TRANS64.TRYWAIT P0, [R9+URZ], R4 ;  /* 0x00000004090075a7 */ /* 0x000e62000800017f */
[----:B------:R-:W-:-:S05]  /*7e60*/  VIADD R2, R7, 0x1 ;  /* 0x0000000107027836 */ /* 0x000fca0000000000 */
[----:B------:R-:W-:-:S04]  /*7e70*/  ISETP.NE.AND P1, PT, R2, 0x6, PT ;  /* 0x000000060200780c */ /* 0x000fc80003f25270 */
[----:B------:R-:W-:Y:S02]  /*7e80*/  SEL R3, RZ, 0x1, P1 ;  /* 0x00000001ff037807 */ /* 0x000fe40000800000 */
[----:B------:R-:W-:Y:S02]  /*7e90*/  SEL R7, R2, RZ, P1 ;  /* 0x000000ff02077207 */ /* 0x000fe40000800000 */
[----:B------:R-:W-:-:S03]  /*7ea0*/  LOP3.LUT R6, R6, R3, RZ, 0x3c, !PT ;  /* 0x0000000306067212 */ /* 0x000fc600078e3cff */
[----:B0-----:R-:W-:Y:S01]  /*7eb0*/  IMAD R8, R7, 0x8, R0 ;  /* 0x0000000807087824 */ /* 0x001fe200078e0200 */
[----:B------:R-:W-:Y:S01]  /*7ec0*/  SHF.L.U32 R5, R6, 0x1f, RZ ;  /* 0x0000001f06057819 */ /* 0x000fe200000006ff */
[----:B-1----:R-:W-:Y:S06]  /*7ed0*/  @!P0 BRA `(.L_x_184) ;  /* 0x0000000400048947 */ /* 0x002fec0003800000 */
.L_x_197:
[----:B------:R-:W1:Y:S01]  /*7ee0*/  SYNCS.PHASECHK.TRANS64.TRYWAIT P0, [R8+URZ], R5 ;  /* 0x00000005080075a7 */ /* 0x000e62000800017f */
[----:B------:R-:W-:-:S05]  /*7ef0*/  VIADD R2, R7, 0x1 ;  /* 0x0000000107027836 */ /* 0x000fca0000000000 */
[----:B------:R-:W-:-:S04]  /*7f00*/  ISETP.NE.AND P1, PT, R2, 0x6, PT ;  /* 0x000000060200780c */ /* 0x000fc80003f25270 */
[----:B------:R-:W-:Y:S02]  /*7f10*/  SEL R3, RZ, 0x1, P1 ;  /* 0x00000001ff037807 */ /* 0x000fe40000800000 */
[----:B------:R-:W-:Y:S02]  /*7f20*/  SEL R7, R2, RZ, P1 ;  /* 0x000000ff02077207 */ /* 0x000fe40000800000 */
[----:B0-----:R-:W-:-:S03]  /*7f30*/  LOP3.LUT R9, R6, R3, RZ, 0x3c, !PT ;  /* 0x0000000306097212 */ /* 0x001fc600078e3cff */
[----:B------:R-:W-:Y:S01]  /*7f40*/  IMAD R11, R7, 0x8, R0 ;  /* 0x00000008070b7824 */ /* 0x000fe200078e0200 */
[----:B------:R-:W-:Y:S01]  /*7f50*/  SHF.L.U32 R6, R9, 0x1f, RZ ;  /* 0x0000001f09067819 */ /* 0x000fe200000006ff */
[----:B-1----:R-:W-:Y:S06]  /*7f60*/  @!P0 BRA `(.L_x_185) ;  /* 0x0000000000f48947 */ /* 0x002fec0003800000 */
.L_x_198:
[----:B------:R-:W1:Y:S01]  /*7f70*/  SYNCS.PHASECHK.TRANS64.TRYWAIT P0, [R11+URZ], R6 ;  /* 0x000000060b0075a7 */ /* 0x000e62000800017f */
[----:B------:R-:W-:-:S05]  /*7f80*/  VIADD R2, R7, 0x1 ;  /* 0x0000000107027836 */ /* 0x000fca0000000000 */
[----:B------:R-:W-:-:S04]  /*7f90*/  ISETP.NE.AND P1, PT, R2, 0x6, PT ;  /* 0x000000060200780c */ /* 0x000fc80003f25270 */
[----:B------:R-:W-:Y:S02]  /*7fa0*/  SEL R4, RZ, 0x1, P1 ;  /* 0x00000001ff047807 */ /* 0x000fe40000800000 */
[----:B------:R-:W-:Y:S02]  /*7fb0*/  SEL R3, R2, RZ, P1 ;  /* 0x000000ff02037207 */ /* 0x000fe40000800000 */
[----:B------:R-:W-:Y:S01]  /*7fc0*/  LOP3.LUT R4, R9, R4, RZ, 0x3c, !PT ;  /* 0x0000000409047212 */ /* 0x000fe200078e3cff */
[----:B-1----:R-:W-:Y:S06]  /*7fd0*/  @!P0 BRA `(.L_x_186) ;  /* 0x0000000000ec8947 */ /* 0x002fec0003800000 */
.L_x_199:
[----:B------:R-:W-:Y:S01]  /*7fe0*/  IMAD R3, R3, 0x8, R0 ;  /* 0x0000000803037824 */ /* 0x000fe200078e0200 */
[----:B------:R-:W-:-:S07]  /*7ff0*/  SHF.L.U32 R0, R4, 0x1f, RZ ;  /* 0x0000001f04007819 */ /* 0x000fce00000006ff */
.L_x_187:
[----:B--2---:R2:W3:Y:S02]  /*8000*/  SYNCS.PHASECHK.TRANS64.TRYWAIT P0, [R3+URZ], R0 ;  /* 0x00000000030075a7 */ /* 0x0044e4000800017f */
[----:B---3--:R-:W-:Y:S05]  /*8010*/  @!P0 NANOSLEEP.SYNCS 0x989680 ;  /* 0x009896800000895d */ /* 0x008fea0003900000 */
[----:B------:R-:W3:Y:S02]  /*8020*/  @!P0 SYNCS.PHASECHK.TRANS64 P0, [R3+URZ], R0 ;  /* 0x00000000030085a7 */ /* 0x000ee4000800007f */
[----:B---3--:R-:W-:Y:S05]  /*8030*/  @!P0 BRA `(.L_x_187) ;  /* 0xfffffffc00f08947 */ /* 0x008fea000383ffff */
.L_x_180:
[----:B------:R-:W-:Y:S05]  /*8040*/  BSYNC B0 ;  /* 0x0000000000007941 */ /* 0x000fea0003800000 */
.L_x_179:
[----:B------:R-:W-:Y:S05]  /*8050*/  EXIT ;  /* 0x000000000000794d */ /* 0x000fea0003800000 */
.L_x_21:
[----:B-1----:R1:W2:Y:S02]  /*8060*/  SYNCS.PHASECHK.TRANS64.TRYWAIT P1, [R3+URZ], R0 ;  /* 0x00000000030075a7 */ /* 0x0022a4000802017f */
[----:B--2---:R-:W-:Y:S05]  /*8070*/  @!P1 NANOSLEEP.SYNCS 0x989680 ;  /* 0x009896800000995d */ /* 0x004fea0003900000 */
[----:B------:R-:W2:Y:S02]  /*8080*/  @!P1 SYNCS.PHASECHK.TRANS64 P1, [R3+URZ], R0 ;  /* 0x00000000030095a7 */ /* 0x000ea4000802007f */
[----:B--2---:R-:W-:Y:S05]  /*8090*/  @!P1 BRA `(.L_x_21) ;  /* 0xfffffffc00f09947 */ /* 0x004fea000383ffff */
[----:B------:R-:W-:Y:S05]  /*80a0*/  BRA `(.L_x_20) ;  /* 0xffffff9400d87947 */ /* 0x000fea000383ffff */
.L_x_26:
[----:B-1----:R1:W2:Y:S02]  /*80b0*/  SYNCS.PHASECHK.TRANS64.TRYWAIT P1, [R5+URZ], R4 ;  /* 0x00000004050075a7 */ /* 0x0022a4000802017f */
[----:B--2---:R-:W-:Y:S05]  /*80c0*/  @!P1 NANOSLEEP.SYNCS 0x989680 ;  /* 0x009896800000995d */ /* 0x004fea0003900000 */
[----:B------:R-:W2:Y:S02]  /*80d0*/  @!P1 SYNCS.PHASECHK.TRANS64 P1, [R5+URZ], R4 ;  /* 0x00000004050095a7 */ /* 0x000ea4000802007f */
[----:B--2---:R-:W-:Y:S05]  /*80e0*/  @!P1 BRA `(.L_x_26) ;  /* 0xfffffffc00f09947 */ /* 0x004fea000383ffff */
[----:B------:R-:W-:Y:S05]  /*80f0*/  BRA `(.L_x_25) ;  /* 0xffffff9800b47947 */ /* 0x000fea000383ffff */
.L_x_167:
[----:B------:R-:W-:Y:S01]  /*8100*/  BSSY B1, `(.L_x_188) ;  /* 0x0000006000017945 */ /* 0x000fe20003800000 */
[----:B------:R-:W-:-:S07]  /*8110*/  IMAD.MOV.U32 R15, RZ, RZ, -0x1 ;  /* 0xffffffffff0f7424 */ /* 0x000fce00078e00ff */
[----:B------:R-:W-:Y:S05]  /*8120*/  WARPSYNC.COLLECTIVE R15, `(.L_x_189) ;  /* 0x000000000f0c7348 */ /* 0x000fea0003c00000 */
[----:B------:R-:W-:Y:S02]  /*8130*/  ELECT P6, UR62, PT ;  /* 0x00000000003e782f */ /* 0x000fe400038c0000 */
[----:B------:R-:W-:Y:S01]  /*8140*/  MOV R14, UR62 ;  /* 0x0000003e000e7c02 */ /* 0x000fe20008000f00 */
[----:B------:R-:W-:Y:S10]  /*8150*/  ENDCOLLECTIVE ;  /* 0x000000000000791b */ /* 0x000ff40003800000 */
.L_x_189:
[----:B------:R-:W-:Y:S05]  /*8160*/  BSYNC B1 ;  /* 0x0000000000017941 */ /* 0x000fea0003800000 */
.L_x_188:
[----:B------:R-:W-:Y:S05]  /*8170*/  BRA `(.L_x_190) ;  /* 0xffffffec00e87947 */ /* 0x000fea000383ffff */
.L_x_170:
[----:B0-----:R0:W1:Y:S02]  /*8180*/  SYNCS.PHASECHK.TRANS64.TRYWAIT P0, [R21+URZ+0x30], R12 ;  /* 0x0000300c150075a7 */ /* 0x001064000800017f */
[----:B-1----:R-:W-:Y:S05]  /*8190*/  @!P0 NANOSLEEP.SYNCS 0x989680 ;  /* 0x009896800000895d */ /* 0x002fea0003900000 */
[----:B------:R-:W1:Y:S02]  /*81a0*/  @!P0 SYNCS.PHASECHK.TRANS64 P0, [R21+URZ+0x30], R12 ;  /* 0x0000300c150085a7 */ /* 0x000e64000800007f */
[----:B-1----:R-:W-:Y:S05]  /*81b0*/  @!P0 BRA `(.L_x_170) ;  /* 0xfffffffc00f08947 */ /* 0x002fea000383ffff */
[----:B------:R-:W-:Y:S05]  /*81c0*/  BRA `(.L_x_191) ;  /* 0xfffffff000247947 */ /* 0x000fea000383ffff */
.L_x_178:
[----:B------:R-:W-:Y:S01]  /*81d0*/  BSSY B0, `(.L_x_192) ;  /* 0x0000006000007945 */ /* 0x000fe20003800000 */
[----:B------:R-:W-:-:S07]  /*81e0*/  IMAD.MOV.U32 R15, RZ, RZ, -0x1 ;  /* 0xffffffffff0f7424 */ /* 0x000fce00078e00ff */
[----:B------:R-:W-:Y:S05]  /*81f0*/  WARPSYNC.COLLECTIVE R15, `(.L_x_193) ;  /* 0x000000000f0c7348 */ /* 0x000fea0003c00000 */
[----:B------:R-:W-:Y:S02]  /*8200*/  ELECT P6, UR62, PT ;  /* 0x00000000003e782f */ /* 0x000fe400038c0000 */
[----:B------:R-:W-:Y:S01]  /*8210*/  MOV R14, UR62 ;  /* 0x0000003e000e7c02 */ /* 0x000fe20008000f00 */
[----:B------:R-:W-:Y:S10]  /*8220*/  ENDCOLLECTIVE ;  /* 0x000000000000791b */ /* 0x000ff40003800000 */
.L_x_193:
[----:B------:R-:W-:Y:S05]  /*8230*/  BSYNC B0 ;  /* 0x0000000000007941 */ /* 0x000fea0003800000 */
.L_x_192:
[----:B------:R-:W-:Y:S05]  /*8240*/  BRA `(.L_x_194) ;  /* 0xfffffff800887947 */ /* 0x000fea000383ffff */
.L_x_182:
[----:B0-----:R0:W1:Y:S02]  /*8250*/  SYNCS.PHASECHK.TRANS64.TRYWAIT P0, [R7+URZ], R4 ;  /* 0x00000004070075a7 */ /* 0x001064000800017f */
[----:B-1----:R-:W-:Y:S05]  /*8260*/  @!P0 NANOSLEEP.SYNCS 0x989680 ;  /* 0x009896800000895d */ /* 0x002fea0003900000 */
[----:B------:R-:W1:Y:S02]  /*8270*/  @!P0 SYNCS.PHASECHK.TRANS64 P0, [R7+URZ], R4 ;  /* 0x00000004070085a7 */ /* 0x000e64000800007f */
[----:B-1----:R-:W-:Y:S05]  /*8280*/  @!P0 BRA `(.L_x_182) ;  /* 0xfffffffc00f08947 */ /* 0x002fea000383ffff */
[----:B------:R-:W-:Y:S05]  /*8290*/  BRA `(.L_x_195) ;  /* 0xfffffff800c87947 */ /* 0x000fea000383ffff */
.L_x_183:
[----:B0-----:R0:W1:Y:S02]  /*82a0*/  SYNCS.PHASECHK.TRANS64.TRYWAIT P0, [R8+URZ], R5 ;  /* 0x00000005080075a7 */ /* 0x001064000800017f */
[----:B-1----:R-:W-:Y:S05]  /*82b0*/  @!P0 NANOSLEEP.SYNCS 0x989680 ;  /* 0x009896800000895d */ /* 0x002fea0003900000 */
[----:B------:R-:W1:Y:S02]  /*82c0*/  @!P0 SYNCS.PHASECHK.TRANS64 P0, [R8+URZ], R5 ;  /* 0x00000005080085a7 */ /* 0x000e64000800007f */
[----:B-1----:R-:W-:Y:S05]  /*82d0*/  @!P0 BRA `(.L_x_183) ;  /* 0xfffffffc00f08947 */ /* 0x002fea000383ffff */
[----:B------:R-:W-:Y:S05]  /*82e0*/  BRA `(.L_x_196) ;  /* 0xfffffff800d87947 */ /* 0x000fea000383ffff */
.L_x_184:
[----:B0-----:R0:W1:Y:S02]  /*82f0*/  SYNCS.PHASECHK.TRANS64.TRYWAIT P0, [R9+URZ], R4 ;  /* 0x00000004090075a7 */ /* 0x001064000800017f */
[----:B-1----:R-:W-:Y:S05]  /*8300*/  @!P0 NANOSLEEP.SYNCS 0x989680 ;  /* 0x009896800000895d */ /* 0x002fea0003900000 */
[----:B------:R-:W1:Y:S02]  /*8310*/  @!P0 SYNCS.PHASECHK.TRANS64 P0, [R9+URZ], R4 ;  /* 0x00000004090085a7 */ /* 0x000e64000800007f */
[----:B-1----:R-:W-:Y:S05]  /*8320*/  @!P0 BRA `(.L_x_184) ;  /* 0xfffffffc00f08947 */ /* 0x002fea000383ffff */
[----:B------:R-:W-:Y:S05]  /*8330*/  BRA `(.L_x_197) ;  /* 0xfffffff800e87947 */ /* 0x000fea000383ffff */
.L_x_185:
[----:B0-----:R0:W1:Y:S02]  /*8340*/  SYNCS.PHASECHK.TRANS64.TRYWAIT P0, [R8+URZ], R5 ;  /* 0x00000005080075a7 */ /* 0x001064000800017f */
[----:B-1----:R-:W-:Y:S05]  /*8350*/  @!P0 NANOSLEEP.SYNCS 0x989680 ;  /* 0x009896800000895d */ /* 0x002fea0003900000 */
[----:B------:R-:W1:Y:S02]  /*8360*/  @!P0 SYNCS.PHASECHK.TRANS64 P0, [R8+URZ], R5 ;  /* 0x00000005080085a7 */ /* 0x000e64000800007f */
[----:B-1----:R-:W-:Y:S05]  /*8370*/  @!P0 BRA `(.L_x_185) ;  /* 0xfffffffc00f08947 */ /* 0x002fea000383ffff */
[----:B------:R-:W-:Y:S05]  /*8380*/  BRA `(.L_x_198) ;  /* 0xfffffff800f87947 */ /* 0x000fea000383ffff */
.L_x_186:
[----:B-1----:R1:W2:Y:S02]  /*8390*/  SYNCS.PHASECHK.TRANS64.TRYWAIT P0, [R11+URZ], R6 ;  /* 0x000000060b0075a7 */ /* 0x0022a4000800017f */
[----:B--2---:R-:W-:Y:S05]  /*83a0*/  @!P0 NANOSLEEP.SYNCS 0x989680 ;  /* 0x009896800000895d */ /* 0x004fea0003900000 */
[----:B------:R-:W2:Y:S02]  /*83b0*/  @!P0 SYNCS.PHASECHK.TRANS64 P0, [R11+URZ], R6 ;  /* 0x000000060b0085a7 */ /* 0x000ea4000800007f */
[----:B--2---:R-:W-:Y:S05]  /*83c0*/  @!P0 BRA `(.L_x_186) ;  /* 0xfffffffc00f08947 */ /* 0x004fea000383ffff */
[----:B------:R-:W-:Y:S05]  /*83d0*/  BRA `(.L_x_199) ;  /* 0xfffffffc00007947 */ /* 0x000fea000383ffff */
.L_x_200:
[----:B------:R-:W-:-:S00]  /*83e0*/  BRA `(.L_x_200) ;  /* 0xfffffffc00fc7947 */ /* 0x000fc0000383ffff */
[----:B------:R-:W-:-:S00]  /*83f0*/  NOP ;  /* 0x0000000000007918 */ /* 0x000fc00000000000 */
        /* <DEDUP_REMOVED lines=8> */
.L_x_201:


//--------------------- .nv.global.init           --------------------------
	.section	.nv.global.init,"aw",@progbits
.nv.global.init:
	.type		$str$22,@object
	.size		$str$22,($str$23 - $str$22)
$str$22:
        /*0000*/ 	.byte	0x6b, 0x5f, 0x74, 0x69, 0x6c, 0x65, 0x5f, 0x63, 0x6f, 0x75, 0x6e, 0x74, 0x20, 0x3e, 0x3d, 0x20
        /*0010*/ 	.byte	0x31, 0x00
	.type		$str$23,@object
	.size		$str$23,(__unnamed_1 - $str$23)
$str$23:
        /*0012*/ 	.byte	0x2f, 0x74, 0x6d, 0x70, 0x2f, 0x63, 0x75, 0x74, 0x6c, 0x61, 0x73, 0x73, 0x5f, 0x73, 0x77, 0x65
        /*0022*/ 	.byte	0x65, 0x70, 0x5f, 0x73, 0x72, 0x63, 0x2f, 0x69, 0x6e, 0x63, 0x6c, 0x75, 0x64, 0x65, 0x2f, 0x63
        /*0032*/ 	.byte	0x75, 0x74, 0x6c, 0x61, 0x73, 0x73, 0x2f, 0x67, 0x65, 0x6d, 0x6d, 0x2f, 0x63, 0x6f, 0x6c, 0x6c
        /*0042*/ 	.byte	0x65, 0x63, 0x74, 0x69, 0x76, 0x65, 0x2f, 0x73, 0x6d, 0x39, 0x30, 0x5f, 0x6d, 0x6d, 0x61, 0x5f
        /*0052*/ 	.byte	0x74, 0x6d, 0x61, 0x5f, 0x67, 0x6d, 0x6d, 0x61, 0x5f, 0x73, 0x73, 0x5f, 0x77, 0x61, 0x72, 0x70
        /*0062*/ 	.byte	0x73, 0x70, 0x65, 0x63, 0x69, 0x61, 0x6c, 0x69, 0x7a, 0x65, 0x64, 0x2e, 0x68, 0x70, 0x70, 0x00
	.type		__unnamed_1,@object
	.size		__unnamed_1,(.L_0 - __unnamed_1)
__unnamed_1:
        /*0072*/ 	.byte	0x76, 0x6f, 0x69, 0x64, 0x20, 0x63, 0x75, 0x74, 0x6c, 0x61, 0x73, 0x73, 0x3a, 0x3a, 0x67, 0x65
        /* <DEDUP_REMOVED lines=180> */
        /*0bc2*/ 	.byte	0x75, 0x74, 0x65, 0x3a, 0x3a, 0x69, 0x64, 0x65, 0x6e, 0x74, 0x69, 0x74, 0x79, 0x5d, 0x00
.L_0:


//--------------------- .nv.shared._ZN7cutlass13device_kernelINS_4gemm6kernel13GemmUniversalIN4cute5tupleIJiiiiEEENS1_10collective13CollectiveMmaINS1_34MainloopSm90TmaGmmaWarpSpecializedILi6ENS5_IJNS4_1CILi4EEENSA_ILi2EEENSA_ILi1EEEEEENS1_35KernelTmaWarpSpecializedCooperativeEEENS5_IJNSA_ILi128EEESH_NSA_ILi64EEEEEENS_6half_tENS5_IJlSD_lEEESK_SL_NS4_8TiledMMAINS4_8MMA_AtomIJNS4_4SM904GMMA26MMA_64x128x16_F32F16F16_SSILNSP_5MajorE0ELSR_0ELNSP_7ScaleInE1ELSS_1EEEEEENS4_6LayoutINS5_IJSC_SD_SD_EEENS5_IJSD_NSA_ILi0EEESX_EEEEENS5_IJNS4_10UnderscoreES10_S10_EEEEENS4_23SM90_TMA_LOAD_MULTICASTENS4_14ComposedLayoutINS4_7SwizzleILi3ELi4ELi3EEENS4_18smem_ptr_flag_bitsILi16EEENSV_INS5_IJNSA_ILi8EEESI_EEENS5_IJSI_SD_EEEEEEEvNS4_8identityES13_S1D_vS1E_EENS_8epilogue10collective6detail29Sm90TmaWarpSpecializedAdapterINS1H_15DefaultEpilogueISK_SL_SL_NS1G_6thread17LinearCombinationISK_Li1EffLNS1L_9ScaleType4KindE0ELNS_15FloatRoundStyleE2ESK_EENS1_15EpilogueDefaultEEEEEvvEEEEvNT_6ParamsE --------------------------
	.section	.nv.shared._ZN7cutlass13device_kernelINS_4gemm6kernel13GemmUniversalIN4cute5tupleIJiiiiEEENS1_10collective13CollectiveMmaINS1_34MainloopSm90TmaGmmaWarpSpecializedILi6ENS5_IJNS4_1CILi4EEENSA_ILi2EEENSA_ILi1EEEEEENS1_35KernelTmaWarpSpecializedCooperativeEEENS5_IJNSA_ILi128EEESH_NSA_ILi64EEEEEENS_6half_tENS5_IJlSD_lEEESK_SL_NS4_8TiledMMAINS4_8MMA_AtomIJNS4_4SM904GMMA26MMA_64x128x16_F32F16F16_SSILNSP_5MajorE0ELSR_0ELNSP_7ScaleInE1ELSS_1EEEEEENS4_6LayoutINS5_IJSC_SD_SD_EEENS5_IJSD_NSA_ILi0EEESX_EEEEENS5_IJNS4_10UnderscoreES10_S10_EEEEENS4_23SM90_TMA_LOAD_MULTICASTENS4_14ComposedLayoutINS4_7SwizzleILi3ELi4ELi3EEENS4_18smem_ptr_flag_bitsILi16EEENSV_INS5_IJNSA_ILi8EEESI_EEENS5_IJSI_SD_EEEEEEEvNS4_8identityES13_S1D_vS1E_EENS_8epilogue10collective6detail29Sm90TmaWarpSpecializedAdapterINS1H_15DefaultEpilogueISK_SL_SL_NS1G_6thread17LinearCombinationISK_Li1EffLNS1L_9ScaleType4KindE0ELNS_15FloatRoundStyleE2ESK_EENS1_15EpilogueDefaultEEEEEvvEEEEvNT_6ParamsE,"aw",@nobits
	.sectionflags	@""
	.align	16
	.zero		1024


//--------------------- .nv.shared.reserved.0     --------------------------
	.section	.nv.shared.reserved.0,"aw",@nobits
	.weak		__nv_reservedSMEM_offset_0_alias
	.size		__nv_reservedSMEM_offset_0_alias, 0, 0
	.other		__nv_reservedSMEM_offset_0_alias,@"STO_CUDA_RESERVED_SHARED STV_DEFAULT"
__nv_reservedSMEM_offset_0_alias:
	.zero		0


//--------------------- .nv.global                --------------------------
	.section	.nv.global,"aw",@nobits
.nv.global:
	.type		_ZN40_INTERNAL_c8748aaa_4_k_cu_a7cf2c23_237174cute1_E,@object
	.size		_ZN40_INTERNAL_c8748aaa_4_k_cu_a7cf2c23_237174cute1_E,(_ZN40_INTERNAL_c8748aaa_4_k_cu_a7cf2c23_237174cuda3std3__45__cpo6cbeginE - _ZN40_INTERNAL_c8748aaa_4_k_cu_a7cf2c23_237174cute1_E)
_ZN40_INTERNAL_c8748aaa_4_k_cu_a7cf2c23_237174cute1_E:
	.zero		1
	.type		_ZN40_INTERNAL_c8748aaa_4_k_cu_a7cf2c23_237174cuda3std3__45__cpo6cbeginE,@object
	.size		_ZN40_INTERNAL_c8748aaa_4_k_cu_a7cf2c23_237174cuda3std3__45__cpo6cbeginE,(_ZN40_INTERNAL_c8748aaa_4_k_cu_a7cf2c23_237174cuda3std3__48in_placeE - _ZN40_INTERNAL_c8748aaa_4_k_cu_a7cf2c23_237174cuda3std3__45__cpo6cbeginE)
_ZN40_INTERNAL_c8748aaa_4_k_cu_a7cf2c23_237174cuda3std3__45__cpo6cbeginE:
	.zero		1
	.type		_ZN40_INTERNAL_c8748aaa_4_k_cu_a7cf2c23_237174cuda3std3__48in_placeE,@object
	.size		_ZN40_INTERNAL_c8748aaa_4_k_cu_a7cf2c23_237174cuda3std3__48in_placeE,(_ZN40_INTERNAL_c8748aaa_4_k_cu_a7cf2c23_237174cuda3std6ranges3__45__cpo9iter_moveE - _ZN40_INTERNAL_c8748aaa_4_k_cu_a7cf2c23_237174cuda3std3__48in_placeE)
_ZN40_INTERNAL_c8748aaa_4_k_cu_a7cf2c23_237174cuda3std3__48in_placeE:
	.zero		1
	.type		_ZN40_INTERNAL_c8748aaa_4_k_cu_a7cf2c23_237174cuda3std6ranges3__45__cpo9iter_moveE,@object
	.size		_ZN40_INTERNAL_c8748aaa_4_k_cu_a7cf2c23_237174cuda3std6ranges3__45__cpo9iter_moveE,(_ZN40_INTERNAL_c8748aaa_4_k_cu_a7cf2c23_237174cuda3std3__45__cpo5beginE - _ZN40_INTERNAL_c8748aaa_4_k_cu_a7cf2c23_237174cuda3std6ranges3__45__cpo9iter_moveE)
_ZN40_INTERNAL_c8748aaa_4_k_cu_a7cf2c23_237174cuda3std6ranges3__45__cpo9iter_moveE:
	.zero		1
	.type		_ZN40_INTERNAL_c8748aaa_4_k_cu_a7cf2c23_237174cuda3std3__45__cpo5beginE,@object
	.size		_ZN40_INTERNAL_c8748aaa_4_k_cu_a7cf2c23_237174cuda3std3__45__cpo5beginE,(_ZN40_INTERNAL_c8748aaa_4_k_cu_a7cf2c23_237174cuda3std3__442_GLOBAL__N__c8748aaa_4_k_cu_a7cf2c23_237176ignoreE - _ZN40_INTERNAL_c8748aaa_4_k_cu_a7cf2c23_237174cuda3std3__45__cpo5beginE)
_ZN40_INTERNAL_c8748aaa_4_k_cu_a7cf2c23_237174cuda3std3__45__cpo5beginE:
	.zero		1
	.type		_ZN40_INTERNAL_c8748aaa_4_k_cu_a7cf2c23_237174cuda3std3__442_GLOBAL__N__c8748aaa_4_k_cu_a7cf2c23_237176ignoreE,@object
	.size		_ZN40_INTERNAL_c8748aaa_4_k_cu_a7cf2c23_237174cuda3std3__442_GLOBAL__N__c8748aaa_4_k_cu_a7cf2c23_237176ignoreE,(_ZN40_INTERNAL_c8748aaa_4_k_cu_a7cf2c23_237174cute7productE - _ZN40_INTERNAL_c8748aaa_4_k_cu_a7cf2c23_237174cuda3std3__442_GLOBAL__N__c8748aaa_4_k_cu_a7cf2c23_237176ignoreE)
_ZN40_INTERNAL_c8748aaa_4_k_cu_a7cf2c23_237174cuda3std3__442_GLOBAL__N__c8748aaa_4_k_cu_a7cf2c23_237176ignoreE:
	.zero		1
	.type		_ZN40_INTERNAL_c8748aaa_4_k_cu_a7cf2c23_237174cute7productE,@object
	.size		_ZN40_INTERNAL_c8748aaa_4_k_cu_a7cf2c23_237174cute7productE,(_ZN40_INTERNAL_c8748aaa_4_k_cu_a7cf2c23_237174cuda3std3__45__cpo3endE - _ZN40_INTERNAL_c8748aaa_4_k_cu_a7cf2c23_237174cute7productE)
_ZN40_INTERNAL_c8748aaa_4_k_cu_a7cf2c23_237174cute7productE:
	.zero		1
	.type		_ZN40_INTERNAL_c8748aaa_4_k_cu_a7cf2c23_237174cuda3std3__45__cpo3endE,@object
	.size		_ZN40_INTERNAL_c8748aaa_4_k_cu_a7cf2c23_237174cuda3std3__45__cpo3endE,(_ZN40_INTERNAL_c8748aaa_4_k_cu_a7cf2c23_237174cuda3std3__419piecewise_constructE - _ZN40_INTERNAL_c8748aaa_4_k_cu_a7cf2c23_237174cuda3std3__45__cpo3endE)
_ZN40_INTERNAL_c8748aaa_4_k_cu_a7cf2c23_237174cuda3std3__45__cpo3endE:
	.zero		1
	.type		_ZN40_INTERNAL_c8748aaa_4_k_cu_a7cf2c23_237174cuda3std3__419piecewise_constructE,@object
	.size		_ZN40_INTERNAL_c8748aaa_4_k_cu_a7cf2c23_237174cuda3std3__419piecewise_constructE,(_ZN40_INTERNAL_c8748aaa_4_k_cu_a7cf2c23_237174cuda3std3__45__cpo4cendE - _ZN40_INTERNAL_c8748aaa_4_k_cu_a7cf2c23_237174cuda3std3__419piecewise_constructE)
_ZN40_INTERNAL_c8748aaa_4_k_cu_a7cf2c23_237174cuda3std3__419piecewise_constructE:
	.zero		1
	.type		_ZN40_INTERNAL_c8748aaa_4_k_cu_a7cf2c23_237174cuda3std3__45__cpo4cendE,@object
	.size		_ZN40_INTERNAL_c8748aaa_4_k_cu_a7cf2c23_237174cuda3std3__45__cpo4cendE,(_ZN40_INTERNAL_c8748aaa_4_k_cu_a7cf2c23_237174cuda3std6ranges3__45__cpo4swapE - _ZN40_INTERNAL_c8748aaa_4_k_cu_a7cf2c23_237174cuda3std3__45__cpo4cendE)
_ZN40_INTERNAL_c8748aaa_4_k_cu_a7cf2c23_237174cuda3std3__45__cpo4cendE:
	.zero		1
	.type		_ZN40_INTERNAL_c8748aaa_4_k_cu_a7cf2c23_237174cuda3std6ranges3__45__cpo4swapE,@object
	.size		_ZN40_INTERNAL_c8748aaa_4_k_cu_a7cf2c23_237174cuda3std6ranges3__45__cpo4swapE,(.L_8 - _ZN40_INTERNAL_c8748aaa_4_k_cu_a7cf2c23_237174cuda3std6ranges3__45__cpo4swapE)
_ZN40_INTERNAL_c8748aaa_4_k_cu_a7cf2c23_237174cuda3std6ranges3__45__cpo4swapE:
	.zero		1
.L_8:


//--------------------- .nv.constant0._ZN7cutlass13device_kernelINS_4gemm6kernel13GemmUniversalIN4cute5tupleIJiiiiEEENS1_10collective13CollectiveMmaINS1_34MainloopSm90TmaGmmaWarpSpecializedILi6ENS5_IJNS4_1CILi4EEENSA_ILi2EEENSA_ILi1EEEEEENS1_35KernelTmaWarpSpecializedCooperativeEEENS5_IJNSA_ILi128EEESH_NSA_ILi64EEEEEENS_6half_tENS5_IJlSD_lEEESK_SL_NS4_8TiledMMAINS4_8MMA_AtomIJNS4_4SM904GMMA26MMA_64x128x16_F32F16F16_SSILNSP_5MajorE0ELSR_0ELNSP_7ScaleInE1ELSS_1EEEEEENS4_6LayoutINS5_IJSC_SD_SD_EEENS5_IJSD_NSA_ILi0EEESX_EEEEENS5_IJNS4_10UnderscoreES10_S10_EEEEENS4_23SM90_TMA_LOAD_MULTICASTENS4_14ComposedLayoutINS4_7SwizzleILi3ELi4ELi3EEENS4_18smem_ptr_flag_bitsILi16EEENSV_INS5_IJNSA_ILi8EEESI_EEENS5_IJSI_SD_EEEEEEEvNS4_8identityES13_S1D_vS1E_EENS_8epilogue10collective6detail29Sm90TmaWarpSpecializedAdapterINS1H_15DefaultEpilogueISK_SL_SL_NS1G_6thread17LinearCombinationISK_Li1EffLNS1L_9ScaleType4KindE0ELNS_15FloatRoundStyleE2ESK_EENS1_15EpilogueDefaultEEEEEvvEEEEvNT_6ParamsE --------------------------
	.section	.nv.constant0._ZN7cutlass13device_kernelINS_4gemm6kernel13GemmUniversalIN4cute5tupleIJiiiiEEENS1_10collective13CollectiveMmaINS1_34MainloopSm90TmaGmmaWarpSpecializedILi6ENS5_IJNS4_1CILi4EEENSA_ILi2EEENSA_ILi1EEEEEENS1_35KernelTmaWarpSpecializedCooperativeEEENS5_IJNSA_ILi128EEESH_NSA_ILi64EEEEEENS_6half_tENS5_IJlSD_lEEESK_SL_NS4_8TiledMMAINS4_8MMA_AtomIJNS4_4SM904GMMA26MMA_64x128x16_F32F16F16_SSILNSP_5MajorE0ELSR_0ELNSP_7ScaleInE1ELSS_1EEEEEENS4_6LayoutINS5_IJSC_SD_SD_EEENS5_IJSD_NSA_ILi0EEESX_EEEEENS5_IJNS4_10UnderscoreES10_S10_EEEEENS4_23SM90_TMA_LOAD_MULTICASTENS4_14ComposedLayoutINS4_7SwizzleILi3ELi4ELi3EEENS4_18smem_ptr_flag_bitsILi16EEENSV_INS5_IJNSA_ILi8EEESI_EEENS5_IJSI_SD_EEEEEEEvNS4_8identityES13_S1D_vS1E_EENS_8epilogue10collective6detail29Sm90TmaWarpSpecializedAdapterINS1H_15DefaultEpilogueISK_SL_SL_NS1G_6thread17LinearCombinationISK_Li1EffLNS1L_9ScaleType4KindE0ELNS_15FloatRoundStyleE2ESK_EENS1_15EpilogueDefaultEEEEEvvEEEEvNT_6ParamsE,"a",@progbits
	.sectionflags	@""
	.align	4
.nv.constant0._ZN7cutlass13device_kernelINS_4gemm6kernel13GemmUniversalIN4cute5tupleIJiiiiEEENS1_10collective13CollectiveMmaINS1_34MainloopSm90TmaGmmaWarpSpecializedILi6ENS5_IJNS4_1CILi4EEENSA_ILi2EEENSA_ILi1EEEEEENS1_35KernelTmaWarpSpecializedCooperativeEEENS5_IJNSA_ILi128EEESH_NSA_ILi64EEEEEENS_6half_tENS5_IJlSD_lEEESK_SL_NS4_8TiledMMAINS4_8MMA_AtomIJNS4_4SM904GMMA26MMA_64x128x16_F32F16F16_SSILNSP_5MajorE0ELSR_0ELNSP_7ScaleInE1ELSS_1EEEEEENS4_6LayoutINS5_IJSC_SD_SD_EEENS5_IJSD_NSA_ILi0EEESX_EEEEENS5_IJNS4_10UnderscoreES10_S10_EEEEENS4_23SM90_TMA_LOAD_MULTICASTENS4_14ComposedLayoutINS4_7SwizzleILi3ELi4ELi3EEENS4_18smem_ptr_flag_bitsILi16EEENSV_INS5_IJNSA_ILi8EEESI_EEENS5_IJSI_SD_EEEEEEEvNS4_8identityES13_S1D_vS1E_EENS_8epilogue10collective6detail29Sm90TmaWarpSpecializedAdapterINS1H_15DefaultEpilogueISK_SL_SL_NS1G_6thread17LinearCombinationISK_Li1EffLNS1L_9ScaleType4KindE0ELNS_15FloatRoundStyleE2ESK_EENS1_15EpilogueDefaultEEEEEvvEEEEvNT_6ParamsE:
	.zero		1664


//--------------------- SYMBOLS --------------------------

	.type		.nv.reservedSmem.offset0,@object
	.size		.nv.reservedSmem.offset0,0x4
	.type		__assertfail,@function
